//
// Generated by NVIDIA NVVM Compiler
//
// Compiler Build ID: CL-36424714
// Cuda compilation tools, release 13.0, V13.0.88
// Based on NVVM 20.0.0
//

.version 9.0
.target sm_100
.address_size 64

	// .globl	_Z19precompute_twiddlesPN4cuda3std3__47complexIdEEj
.func  (.param .align 16 .b8 func_retval0[16]) __internal_trig_reduction_slowpathd
(
	.param .b64 __internal_trig_reduction_slowpathd_param_0
)
;
.global .align 1 .b8 _ZN34_INTERNAL_3472caaa_4_k_cu_bb7f21284cuda3std6ranges3__45__cpo4swapE[1];
.global .align 1 .b8 _ZN34_INTERNAL_3472caaa_4_k_cu_bb7f21284cuda3std6ranges3__45__cpo9iter_moveE[1];
.extern .shared .align 16 .b8 shared_data[];
.global .align 8 .b8 __cudart_i2opi_d[144] = {8, 93, 141, 31, 177, 95, 251, 107, 234, 146, 82, 138, 247, 57, 7, 61, 123, 241, 229, 235, 199, 186, 39, 117, 45, 234, 95, 158, 102, 63, 70, 79, 183, 9, 203, 39, 207, 126, 54, 109, 31, 109, 10, 90, 139, 17, 47, 239, 15, 152, 5, 222, 255, 151, 248, 31, 59, 40, 249, 189, 139, 95, 132, 156, 244, 57, 83, 131, 57, 214, 145, 57, 65, 126, 95, 180, 38, 112, 156, 233, 132, 68, 187, 46, 245, 53, 130, 232, 62, 167, 41, 177, 28, 235, 29, 254, 28, 146, 209, 9, 234, 46, 73, 6, 224, 210, 77, 66, 58, 110, 36, 183, 97, 197, 187, 222, 171, 99, 81, 254, 65, 144, 67, 60, 153, 149, 98, 219, 192, 221, 52, 245, 209, 87, 39, 252, 41, 21, 68, 78, 110, 131, 249, 162};
.global .align 16 .b8 __cudart_sin_cos_coeffs[128] = {70, 210, 176, 44, 241, 229, 90, 190, 146, 227, 172, 105, 227, 29, 199, 62, 161, 98, 219, 25, 160, 1, 42, 191, 24, 8, 17, 17, 17, 17, 129, 63, 84, 85, 85, 85, 85, 85, 197, 191, 0, 0, 0, 0, 0, 0, 0, 0, 0, 0, 0, 0, 0, 0, 0, 0, 100, 129, 253, 32, 131, 255, 168, 189, 40, 133, 239, 193, 167, 238, 33, 62, 217, 230, 6, 142, 79, 126, 146, 190, 233, 188, 221, 25, 160, 1, 250, 62, 71, 93, 193, 22, 108, 193, 86, 191, 81, 85, 85, 85, 85, 85, 165, 63, 0, 0, 0, 0, 0, 0, 224, 191, 0, 0, 0, 0, 0, 0, 240, 63};

.visible .entry _Z19precompute_twiddlesPN4cuda3std3__47complexIdEEj(
	.param .u64 .ptr .align 1 _Z19precompute_twiddlesPN4cuda3std3__47complexIdEEj_param_0,
	.param .u32 _Z19precompute_twiddlesPN4cuda3std3__47complexIdEEj_param_1
)
{
	.reg .pred 	%p<10>;
	.reg .b32 	%r<27>;
	.reg .b64 	%rd<13>;
	.reg .b64 	%fd<70>;

	ld.param.u64 	%rd1, [_Z19precompute_twiddlesPN4cuda3std3__47complexIdEEj_param_0];
	ld.param.u32 	%r10, [_Z19precompute_twiddlesPN4cuda3std3__47complexIdEEj_param_1];
	mov.u32 	%r11, %ctaid.x;
	mov.u32 	%r12, %ntid.x;
	mov.u32 	%r13, %tid.x;
	mad.lo.s32 	%r1, %r11, %r12, %r13;
	setp.ge.u32 	%p1, %r1, %r10;
	@%p1 bra 	$L__BB0_11;
	cvt.rn.f64.u32 	%fd13, %r1;
	mul.f64 	%fd14, %fd13, 0d401921FB54442D18;
	cvt.rn.f64.u32 	%fd15, %r10;
	div.rn.f64 	%fd1, %fd14, %fd15;
	abs.f64 	%fd2, %fd1;
	setp.neu.f64 	%p2, %fd2, 0d7FF0000000000000;
	@%p2 bra 	$L__BB0_3;
	mov.f64 	%fd21, 0d0000000000000000;
	mul.rn.f64 	%fd68, %fd1, %fd21;
	mov.b32 	%r25, 1;
	bra.uni 	$L__BB0_6;
$L__BB0_3:
	mul.f64 	%fd16, %fd1, 0d3FE45F306DC9C883;
	cvt.rni.s32.f64 	%r24, %fd16;
	cvt.rn.f64.s32 	%fd17, %r24;
	fma.rn.f64 	%fd18, %fd17, 0dBFF921FB54442D18, %fd1;
	fma.rn.f64 	%fd19, %fd17, 0dBC91A62633145C00, %fd18;
	fma.rn.f64 	%fd68, %fd17, 0dB97B839A252049C0, %fd19;
	setp.ltu.f64 	%p3, %fd2, 0d41E0000000000000;
	@%p3 bra 	$L__BB0_5;
	{ // callseq 0, 0
	.param .b64 param0;
	st.param.f64 	[param0], %fd1;
	.param .align 16 .b8 retval0[16];
	call.uni (retval0), 
	__internal_trig_reduction_slowpathd, 
	(
	param0
	);
	ld.param.f64 	%fd68, [retval0];
	ld.param.b32 	%r24, [retval0+8];
	} // callseq 0
$L__BB0_5:
	add.s32 	%r25, %r24, 1;
$L__BB0_6:
	setp.neu.f64 	%p4, %fd2, 0d7FF0000000000000;
	shl.b32 	%r16, %r25, 6;
	cvt.u64.u32 	%rd2, %r16;
	and.b64  	%rd3, %rd2, 64;
	mov.u64 	%rd4, __cudart_sin_cos_coeffs;
	add.s64 	%rd5, %rd4, %rd3;
	mul.rn.f64 	%fd22, %fd68, %fd68;
	and.b32  	%r17, %r25, 1;
	setp.eq.b32 	%p5, %r17, 1;
	selp.f64 	%fd23, 0dBDA8FF8320FD8164, 0d3DE5DB65F9785EBA, %p5;
	ld.global.nc.v2.f64 	{%fd24, %fd25}, [%rd5];
	fma.rn.f64 	%fd26, %fd23, %fd22, %fd24;
	fma.rn.f64 	%fd27, %fd26, %fd22, %fd25;
	ld.global.nc.v2.f64 	{%fd28, %fd29}, [%rd5+16];
	fma.rn.f64 	%fd30, %fd27, %fd22, %fd28;
	fma.rn.f64 	%fd31, %fd30, %fd22, %fd29;
	ld.global.nc.v2.f64 	{%fd32, %fd33}, [%rd5+32];
	fma.rn.f64 	%fd34, %fd31, %fd22, %fd32;
	fma.rn.f64 	%fd35, %fd34, %fd22, %fd33;
	fma.rn.f64 	%fd36, %fd35, %fd68, %fd68;
	fma.rn.f64 	%fd37, %fd35, %fd22, 0d3FF0000000000000;
	selp.f64 	%fd38, %fd37, %fd36, %p5;
	and.b32  	%r18, %r25, 2;
	setp.eq.s32 	%p6, %r18, 0;
	mov.f64 	%fd39, 0d0000000000000000;
	sub.f64 	%fd40, %fd39, %fd38;
	selp.f64 	%fd8, %fd38, %fd40, %p6;
	@%p4 bra 	$L__BB0_8;
	mov.f64 	%fd46, 0d0000000000000000;
	mul.rn.f64 	%fd69, %fd1, %fd46;
	mov.b32 	%r26, 0;
	bra.uni 	$L__BB0_10;
$L__BB0_8:
	mul.f64 	%fd41, %fd1, 0d3FE45F306DC9C883;
	cvt.rni.s32.f64 	%r26, %fd41;
	cvt.rn.f64.s32 	%fd42, %r26;
	fma.rn.f64 	%fd43, %fd42, 0dBFF921FB54442D18, %fd1;
	fma.rn.f64 	%fd44, %fd42, 0dBC91A62633145C00, %fd43;
	fma.rn.f64 	%fd69, %fd42, 0dB97B839A252049C0, %fd44;
	setp.ltu.f64 	%p7, %fd2, 0d41E0000000000000;
	@%p7 bra 	$L__BB0_10;
	{ // callseq 1, 0
	.param .b64 param0;
	st.param.f64 	[param0], %fd1;
	.param .align 16 .b8 retval0[16];
	call.uni (retval0), 
	__internal_trig_reduction_slowpathd, 
	(
	param0
	);
	ld.param.f64 	%fd69, [retval0];
	ld.param.b32 	%r26, [retval0+8];
	} // callseq 1
$L__BB0_10:
	shl.b32 	%r21, %r26, 6;
	cvt.u64.u32 	%rd6, %r21;
	and.b64  	%rd7, %rd6, 64;
	add.s64 	%rd9, %rd4, %rd7;
	mul.rn.f64 	%fd47, %fd69, %fd69;
	and.b32  	%r22, %r26, 1;
	setp.eq.b32 	%p8, %r22, 1;
	selp.f64 	%fd48, 0dBDA8FF8320FD8164, 0d3DE5DB65F9785EBA, %p8;
	ld.global.nc.v2.f64 	{%fd49, %fd50}, [%rd9];
	fma.rn.f64 	%fd51, %fd48, %fd47, %fd49;
	fma.rn.f64 	%fd52, %fd51, %fd47, %fd50;
	ld.global.nc.v2.f64 	{%fd53, %fd54}, [%rd9+16];
	fma.rn.f64 	%fd55, %fd52, %fd47, %fd53;
	fma.rn.f64 	%fd56, %fd55, %fd47, %fd54;
	ld.global.nc.v2.f64 	{%fd57, %fd58}, [%rd9+32];
	fma.rn.f64 	%fd59, %fd56, %fd47, %fd57;
	fma.rn.f64 	%fd60, %fd59, %fd47, %fd58;
	fma.rn.f64 	%fd61, %fd60, %fd69, %fd69;
	fma.rn.f64 	%fd62, %fd60, %fd47, 0d3FF0000000000000;
	selp.f64 	%fd63, %fd62, %fd61, %p8;
	and.b32  	%r23, %r26, 2;
	setp.eq.s32 	%p9, %r23, 0;
	mov.f64 	%fd64, 0d0000000000000000;
	sub.f64 	%fd65, %fd64, %fd63;
	selp.f64 	%fd66, %fd63, %fd65, %p9;
	cvta.to.global.u64 	%rd10, %rd1;
	mul.wide.u32 	%rd11, %r1, 16;
	add.s64 	%rd12, %rd10, %rd11;
	st.global.v2.f64 	[%rd12], {%fd8, %fd66};
$L__BB0_11:
	ret;

}
	// .globl	_Z27precompute_inverse_twiddlesPN4cuda3std3__47complexIdEEj
.visible .entry _Z27precompute_inverse_twiddlesPN4cuda3std3__47complexIdEEj(
	.param .u64 .ptr .align 1 _Z27precompute_inverse_twiddlesPN4cuda3std3__47complexIdEEj_param_0,
	.param .u32 _Z27precompute_inverse_twiddlesPN4cuda3std3__47complexIdEEj_param_1
)
{
	.reg .pred 	%p<10>;
	.reg .b32 	%r<27>;
	.reg .b64 	%rd<13>;
	.reg .b64 	%fd<70>;

	ld.param.u64 	%rd1, [_Z27precompute_inverse_twiddlesPN4cuda3std3__47complexIdEEj_param_0];
	ld.param.u32 	%r10, [_Z27precompute_inverse_twiddlesPN4cuda3std3__47complexIdEEj_param_1];
	mov.u32 	%r11, %ctaid.x;
	mov.u32 	%r12, %ntid.x;
	mov.u32 	%r13, %tid.x;
	mad.lo.s32 	%r1, %r11, %r12, %r13;
	setp.ge.u32 	%p1, %r1, %r10;
	@%p1 bra 	$L__BB1_11;
	cvt.rn.f64.u32 	%fd13, %r1;
	mul.f64 	%fd14, %fd13, 0d401921FB54442D18;
	cvt.rn.f64.u32 	%fd15, %r10;
	div.rn.f64 	%fd1, %fd14, %fd15;
	abs.f64 	%fd2, %fd1;
	setp.neu.f64 	%p2, %fd2, 0d7FF0000000000000;
	@%p2 bra 	$L__BB1_3;
	mov.f64 	%fd21, 0d0000000000000000;
	mul.rn.f64 	%fd68, %fd1, %fd21;
	mov.b32 	%r25, 1;
	bra.uni 	$L__BB1_6;
$L__BB1_3:
	mul.f64 	%fd16, %fd1, 0d3FE45F306DC9C883;
	cvt.rni.s32.f64 	%r24, %fd16;
	cvt.rn.f64.s32 	%fd17, %r24;
	fma.rn.f64 	%fd18, %fd17, 0dBFF921FB54442D18, %fd1;
	fma.rn.f64 	%fd19, %fd17, 0dBC91A62633145C00, %fd18;
	fma.rn.f64 	%fd68, %fd17, 0dB97B839A252049C0, %fd19;
	setp.ltu.f64 	%p3, %fd2, 0d41E0000000000000;
	@%p3 bra 	$L__BB1_5;
	{ // callseq 2, 0
	.param .b64 param0;
	st.param.f64 	[param0], %fd1;
	.param .align 16 .b8 retval0[16];
	call.uni (retval0), 
	__internal_trig_reduction_slowpathd, 
	(
	param0
	);
	ld.param.f64 	%fd68, [retval0];
	ld.param.b32 	%r24, [retval0+8];
	} // callseq 2
$L__BB1_5:
	add.s32 	%r25, %r24, 1;
$L__BB1_6:
	setp.neu.f64 	%p4, %fd2, 0d7FF0000000000000;
	shl.b32 	%r16, %r25, 6;
	cvt.u64.u32 	%rd2, %r16;
	and.b64  	%rd3, %rd2, 64;
	mov.u64 	%rd4, __cudart_sin_cos_coeffs;
	add.s64 	%rd5, %rd4, %rd3;
	mul.rn.f64 	%fd22, %fd68, %fd68;
	and.b32  	%r17, %r25, 1;
	setp.eq.b32 	%p5, %r17, 1;
	selp.f64 	%fd23, 0dBDA8FF8320FD8164, 0d3DE5DB65F9785EBA, %p5;
	ld.global.nc.v2.f64 	{%fd24, %fd25}, [%rd5];
	fma.rn.f64 	%fd26, %fd23, %fd22, %fd24;
	fma.rn.f64 	%fd27, %fd26, %fd22, %fd25;
	ld.global.nc.v2.f64 	{%fd28, %fd29}, [%rd5+16];
	fma.rn.f64 	%fd30, %fd27, %fd22, %fd28;
	fma.rn.f64 	%fd31, %fd30, %fd22, %fd29;
	ld.global.nc.v2.f64 	{%fd32, %fd33}, [%rd5+32];
	fma.rn.f64 	%fd34, %fd31, %fd22, %fd32;
	fma.rn.f64 	%fd35, %fd34, %fd22, %fd33;
	fma.rn.f64 	%fd36, %fd35, %fd68, %fd68;
	fma.rn.f64 	%fd37, %fd35, %fd22, 0d3FF0000000000000;
	selp.f64 	%fd38, %fd37, %fd36, %p5;
	and.b32  	%r18, %r25, 2;
	setp.eq.s32 	%p6, %r18, 0;
	mov.f64 	%fd39, 0d0000000000000000;
	sub.f64 	%fd40, %fd39, %fd38;
	selp.f64 	%fd8, %fd38, %fd40, %p6;
	@%p4 bra 	$L__BB1_8;
	mov.f64 	%fd46, 0d0000000000000000;
	mul.rn.f64 	%fd69, %fd1, %fd46;
	mov.b32 	%r26, 0;
	bra.uni 	$L__BB1_10;
$L__BB1_8:
	mul.f64 	%fd41, %fd1, 0d3FE45F306DC9C883;
	cvt.rni.s32.f64 	%r26, %fd41;
	cvt.rn.f64.s32 	%fd42, %r26;
	fma.rn.f64 	%fd43, %fd42, 0dBFF921FB54442D18, %fd1;
	fma.rn.f64 	%fd44, %fd42, 0dBC91A62633145C00, %fd43;
	fma.rn.f64 	%fd69, %fd42, 0dB97B839A252049C0, %fd44;
	setp.ltu.f64 	%p7, %fd2, 0d41E0000000000000;
	@%p7 bra 	$L__BB1_10;
	{ // callseq 3, 0
	.param .b64 param0;
	st.param.f64 	[param0], %fd1;
	.param .align 16 .b8 retval0[16];
	call.uni (retval0), 
	__internal_trig_reduction_slowpathd, 
	(
	param0
	);
	ld.param.f64 	%fd69, [retval0];
	ld.param.b32 	%r26, [retval0+8];
	} // callseq 3
$L__BB1_10:
	shl.b32 	%r21, %r26, 6;
	cvt.u64.u32 	%rd6, %r21;
	and.b64  	%rd7, %rd6, 64;
	add.s64 	%rd9, %rd4, %rd7;
	mul.rn.f64 	%fd47, %fd69, %fd69;
	and.b32  	%r22, %r26, 1;
	setp.eq.b32 	%p8, %r22, 1;
	selp.f64 	%fd48, 0dBDA8FF8320FD8164, 0d3DE5DB65F9785EBA, %p8;
	ld.global.nc.v2.f64 	{%fd49, %fd50}, [%rd9];
	fma.rn.f64 	%fd51, %fd48, %fd47, %fd49;
	fma.rn.f64 	%fd52, %fd51, %fd47, %fd50;
	ld.global.nc.v2.f64 	{%fd53, %fd54}, [%rd9+16];
	fma.rn.f64 	%fd55, %fd52, %fd47, %fd53;
	fma.rn.f64 	%fd56, %fd55, %fd47, %fd54;
	ld.global.nc.v2.f64 	{%fd57, %fd58}, [%rd9+32];
	fma.rn.f64 	%fd59, %fd56, %fd47, %fd57;
	fma.rn.f64 	%fd60, %fd59, %fd47, %fd58;
	fma.rn.f64 	%fd61, %fd60, %fd69, %fd69;
	fma.rn.f64 	%fd62, %fd60, %fd47, 0d3FF0000000000000;
	selp.f64 	%fd63, %fd62, %fd61, %p8;
	and.b32  	%r23, %r26, 2;
	setp.eq.s32 	%p9, %r23, 0;
	mov.f64 	%fd64, 0d0000000000000000;
	sub.f64 	%fd65, %fd64, %fd63;
	selp.f64 	%fd66, %fd63, %fd65, %p9;
	cvta.to.global.u64 	%rd10, %rd1;
	mul.wide.u32 	%rd11, %r1, 16;
	add.s64 	%rd12, %rd10, %rd11;
	st.global.v2.f64 	[%rd12], {%fd8, %fd66};
$L__BB1_11:
	ret;

}
	// .globl	_Z16naive_dft_kernelPN4cuda3std3__47complexIdEES4_S4_j
.visible .entry _Z16naive_dft_kernelPN4cuda3std3__47complexIdEES4_S4_j(
	.param .u64 .ptr .align 1 _Z16naive_dft_kernelPN4cuda3std3__47complexIdEES4_S4_j_param_0,
	.param .u64 .ptr .align 1 _Z16naive_dft_kernelPN4cuda3std3__47complexIdEES4_S4_j_param_1,
	.param .u64 .ptr .align 1 _Z16naive_dft_kernelPN4cuda3std3__47complexIdEES4_S4_j_param_2,
	.param .u32 _Z16naive_dft_kernelPN4cuda3std3__47complexIdEES4_S4_j_param_3
)
{
	.reg .pred 	%p<33>;
	.reg .b32 	%r<15>;
	.reg .b64 	%rd<27>;
	.reg .b64 	%fd<90>;

	ld.param.u64 	%rd11, [_Z16naive_dft_kernelPN4cuda3std3__47complexIdEES4_S4_j_param_0];
	ld.param.u32 	%r5, [_Z16naive_dft_kernelPN4cuda3std3__47complexIdEES4_S4_j_param_3];
	mov.u32 	%r6, %ctaid.x;
	mov.u32 	%r7, %ntid.x;
	mov.u32 	%r8, %tid.x;
	mad.lo.s32 	%r1, %r6, %r7, %r8;
	setp.ge.u32 	%p2, %r1, %r5;
	@%p2 bra 	$L__BB2_18;
	ld.param.u32 	%r12, [_Z16naive_dft_kernelPN4cuda3std3__47complexIdEES4_S4_j_param_3];
	cvt.u64.u32 	%rd1, %r1;
	neg.s32 	%r14, %r12;
	cvta.to.global.u64 	%rd25, %rd11;
	mov.f64 	%fd76, 0d0000000000000000;
	mov.b64 	%rd24, 0;
	mov.f64 	%fd77, %fd76;
$L__BB2_2:
	ld.param.u32 	%r13, [_Z16naive_dft_kernelPN4cuda3std3__47complexIdEES4_S4_j_param_3];
	cvt.u64.u32 	%rd5, %r13;
	and.b64  	%rd15, %rd24, -4294967296;
	setp.ne.s64 	%p3, %rd15, 0;
	@%p3 bra 	$L__BB2_4;
	cvt.u32.u64 	%r9, %rd5;
	cvt.u32.u64 	%r10, %rd24;
	rem.u32 	%r11, %r10, %r9;
	cvt.u64.u32 	%rd26, %r11;
	bra.uni 	$L__BB2_5;
$L__BB2_4:
	rem.u64 	%rd26, %rd24, %rd5;
$L__BB2_5:
	ld.param.u64 	%rd23, [_Z16naive_dft_kernelPN4cuda3std3__47complexIdEES4_S4_j_param_2];
	cvta.to.global.u64 	%rd16, %rd23;
	shl.b64 	%rd17, %rd26, 4;
	add.s64 	%rd18, %rd16, %rd17;
	ld.global.v2.f64 	{%fd84, %fd85}, [%rd25];
	ld.global.v2.f64 	{%fd86, %fd87}, [%rd18];
	mul.f64 	%fd7, %fd84, %fd86;
	mul.f64 	%fd8, %fd85, %fd87;
	mul.f64 	%fd9, %fd84, %fd87;
	mul.f64 	%fd10, %fd85, %fd86;
	sub.f64 	%fd88, %fd7, %fd8;
	add.f64 	%fd89, %fd10, %fd9;
	setp.num.f64 	%p4, %fd88, %fd88;
	setp.num.f64 	%p5, %fd89, %fd89;
	or.pred  	%p6, %p4, %p5;
	@%p6 bra 	$L__BB2_16;
	abs.f64 	%fd45, %fd84;
	setp.eq.f64 	%p7, %fd45, 0d7FF0000000000000;
	mov.f64 	%fd78, 0d3FF0000000000000;
	@%p7 bra 	$L__BB2_8;
	abs.f64 	%fd47, %fd85;
	setp.neu.f64 	%p9, %fd47, 0d7FF0000000000000;
	mov.f64 	%fd78, 0d0000000000000000;
	mov.pred 	%p32, -1;
	@%p9 bra 	$L__BB2_9;
$L__BB2_8:
	copysign.f64 	%fd84, %fd84, %fd78;
	abs.f64 	%fd48, %fd85;
	setp.neu.f64 	%p11, %fd48, 0d7FF0000000000000;
	selp.f64 	%fd49, 0d0000000000000000, 0d3FF0000000000000, %p11;
	copysign.f64 	%fd85, %fd85, %fd49;
	setp.num.f64 	%p12, %fd86, %fd86;
	mov.f64 	%fd50, 0d0000000000000000;
	copysign.f64 	%fd51, %fd86, %fd50;
	selp.f64 	%fd86, %fd86, %fd51, %p12;
	setp.num.f64 	%p13, %fd87, %fd87;
	copysign.f64 	%fd52, %fd87, %fd50;
	selp.f64 	%fd87, %fd87, %fd52, %p13;
	mov.pred 	%p32, 0;
$L__BB2_9:
	abs.f64 	%fd54, %fd86;
	setp.eq.f64 	%p14, %fd54, 0d7FF0000000000000;
	mov.f64 	%fd83, 0d3FF0000000000000;
	@%p14 bra 	$L__BB2_11;
	abs.f64 	%fd56, %fd87;
	setp.neu.f64 	%p15, %fd56, 0d7FF0000000000000;
	mov.f64 	%fd83, 0d0000000000000000;
	@%p15 bra 	$L__BB2_12;
$L__BB2_11:
	copysign.f64 	%fd86, %fd86, %fd83;
	abs.f64 	%fd57, %fd87;
	setp.neu.f64 	%p16, %fd57, 0d7FF0000000000000;
	selp.f64 	%fd58, 0d0000000000000000, 0d3FF0000000000000, %p16;
	copysign.f64 	%fd87, %fd87, %fd58;
	setp.num.f64 	%p17, %fd84, %fd84;
	mov.f64 	%fd59, 0d0000000000000000;
	copysign.f64 	%fd60, %fd84, %fd59;
	selp.f64 	%fd84, %fd84, %fd60, %p17;
	setp.num.f64 	%p18, %fd85, %fd85;
	copysign.f64 	%fd61, %fd85, %fd59;
	selp.f64 	%fd85, %fd85, %fd61, %p18;
	bra.uni 	$L__BB2_15;
$L__BB2_12:
	not.pred 	%p19, %p32;
	@%p19 bra 	$L__BB2_15;
	abs.f64 	%fd62, %fd7;
	setp.neu.f64 	%p20, %fd62, 0d7FF0000000000000;
	abs.f64 	%fd63, %fd8;
	setp.neu.f64 	%p21, %fd63, 0d7FF0000000000000;
	and.pred  	%p22, %p20, %p21;
	abs.f64 	%fd64, %fd9;
	setp.neu.f64 	%p23, %fd64, 0d7FF0000000000000;
	and.pred  	%p24, %p23, %p22;
	abs.f64 	%fd65, %fd10;
	setp.neu.f64 	%p25, %fd65, 0d7FF0000000000000;
	and.pred  	%p26, %p25, %p24;
	@%p26 bra 	$L__BB2_16;
	setp.num.f64 	%p27, %fd84, %fd84;
	mov.f64 	%fd66, 0d0000000000000000;
	copysign.f64 	%fd67, %fd84, %fd66;
	selp.f64 	%fd84, %fd84, %fd67, %p27;
	setp.num.f64 	%p28, %fd85, %fd85;
	copysign.f64 	%fd68, %fd85, %fd66;
	selp.f64 	%fd85, %fd85, %fd68, %p28;
	setp.num.f64 	%p29, %fd86, %fd86;
	copysign.f64 	%fd69, %fd86, %fd66;
	selp.f64 	%fd86, %fd86, %fd69, %p29;
	setp.num.f64 	%p30, %fd87, %fd87;
	copysign.f64 	%fd70, %fd87, %fd66;
	selp.f64 	%fd87, %fd87, %fd70, %p30;
$L__BB2_15:
	mul.f64 	%fd71, %fd84, %fd86;
	mul.f64 	%fd72, %fd85, %fd87;
	mul.f64 	%fd73, %fd84, %fd87;
	sub.f64 	%fd74, %fd71, %fd72;
	mul.f64 	%fd88, %fd74, 0d7FF0000000000000;
	fma.rn.f64 	%fd75, %fd85, %fd86, %fd73;
	mul.f64 	%fd89, %fd75, 0d7FF0000000000000;
$L__BB2_16:
	add.f64 	%fd76, %fd76, %fd88;
	add.f64 	%fd77, %fd77, %fd89;
	add.s32 	%r14, %r14, 1;
	setp.ne.s32 	%p31, %r14, 0;
	add.s64 	%rd25, %rd25, 16;
	add.s64 	%rd24, %rd24, %rd1;
	@%p31 bra 	$L__BB2_2;
	ld.param.u64 	%rd22, [_Z16naive_dft_kernelPN4cuda3std3__47complexIdEES4_S4_j_param_1];
	cvta.to.global.u64 	%rd19, %rd22;
	shl.b64 	%rd20, %rd1, 4;
	add.s64 	%rd21, %rd19, %rd20;
	st.global.v2.f64 	[%rd21], {%fd76, %fd77};
$L__BB2_18:
	ret;

}
	// .globl	_Z10dft_kernelPN4cuda3std3__47complexIdEES4_S4_j
.visible .entry _Z10dft_kernelPN4cuda3std3__47complexIdEES4_S4_j(
	.param .u64 .ptr .align 1 _Z10dft_kernelPN4cuda3std3__47complexIdEES4_S4_j_param_0,
	.param .u64 .ptr .align 1 _Z10dft_kernelPN4cuda3std3__47complexIdEES4_S4_j_param_1,
	.param .u64 .ptr .align 1 _Z10dft_kernelPN4cuda3std3__47complexIdEES4_S4_j_param_2,
	.param .u32 _Z10dft_kernelPN4cuda3std3__47complexIdEES4_S4_j_param_3
)
{
	.reg .pred 	%p<38>;
	.reg .b32 	%r<30>;
	.reg .b64 	%rd<15>;
	.reg .b64 	%fd<108>;

	ld.param.u64 	%rd4, [_Z10dft_kernelPN4cuda3std3__47complexIdEES4_S4_j_param_2];
	ld.param.u32 	%r16, [_Z10dft_kernelPN4cuda3std3__47complexIdEES4_S4_j_param_3];
	mov.u32 	%r1, %tid.x;
	mov.u32 	%r17, %ctaid.x;
	mov.u32 	%r2, %ntid.x;
	mad.lo.s32 	%r3, %r17, %r2, %r1;
	setp.eq.s32 	%p2, %r16, 0;
	mov.f64 	%fd104, 0d0000000000000000;
	mov.f64 	%fd105, %fd104;
	@%p2 bra 	$L__BB3_19;
	cvta.to.global.u64 	%rd1, %rd4;
	mov.f64 	%fd105, 0d0000000000000000;
	mov.b32 	%r25, 0;
	mov.f64 	%fd104, %fd105;
$L__BB3_2:
	add.s32 	%r5, %r25, %r1;
	setp.ge.u32 	%p3, %r5, %r16;
	mov.f64 	%fd88, 0d0000000000000000;
	mov.f64 	%fd89, %fd88;
	@%p3 bra 	$L__BB3_4;
	ld.param.u64 	%rd13, [_Z10dft_kernelPN4cuda3std3__47complexIdEES4_S4_j_param_0];
	cvta.to.global.u64 	%rd5, %rd13;
	mul.wide.u32 	%rd6, %r5, 16;
	add.s64 	%rd7, %rd5, %rd6;
	ld.global.v2.f64 	{%fd89, %fd88}, [%rd7];
$L__BB3_4:
	setp.ge.u32 	%p4, %r3, %r16;
	shl.b32 	%r19, %r1, 4;
	mov.u32 	%r26, shared_data;
	add.s32 	%r21, %r26, %r19;
	st.shared.v2.f64 	[%r21], {%fd89, %fd88};
	bar.sync 	0;
	@%p4 bra 	$L__BB3_18;
	mul.lo.s32 	%r27, %r3, %r25;
	mov.b32 	%r29, 0;
	mov.u32 	%r28, %r25;
$L__BB3_6:
	rem.u32 	%r24, %r27, %r16;
	mul.wide.u32 	%rd8, %r24, 16;
	add.s64 	%rd9, %rd1, %rd8;
	ld.shared.v2.f64 	{%fd98, %fd99}, [%r26];
	ld.global.v2.f64 	{%fd100, %fd101}, [%rd9];
	mul.f64 	%fd13, %fd98, %fd100;
	mul.f64 	%fd14, %fd99, %fd101;
	mul.f64 	%fd15, %fd98, %fd101;
	mul.f64 	%fd16, %fd99, %fd100;
	sub.f64 	%fd102, %fd13, %fd14;
	add.f64 	%fd103, %fd16, %fd15;
	setp.num.f64 	%p5, %fd102, %fd102;
	setp.num.f64 	%p6, %fd103, %fd103;
	or.pred  	%p7, %p5, %p6;
	@%p7 bra 	$L__BB3_17;
	abs.f64 	%fd55, %fd98;
	setp.eq.f64 	%p8, %fd55, 0d7FF0000000000000;
	mov.f64 	%fd92, 0d3FF0000000000000;
	@%p8 bra 	$L__BB3_9;
	abs.f64 	%fd57, %fd99;
	setp.neu.f64 	%p10, %fd57, 0d7FF0000000000000;
	mov.f64 	%fd92, 0d0000000000000000;
	mov.pred 	%p37, -1;
	@%p10 bra 	$L__BB3_10;
$L__BB3_9:
	copysign.f64 	%fd98, %fd98, %fd92;
	abs.f64 	%fd58, %fd99;
	setp.neu.f64 	%p12, %fd58, 0d7FF0000000000000;
	selp.f64 	%fd59, 0d0000000000000000, 0d3FF0000000000000, %p12;
	copysign.f64 	%fd99, %fd99, %fd59;
	setp.num.f64 	%p13, %fd100, %fd100;
	mov.f64 	%fd60, 0d0000000000000000;
	copysign.f64 	%fd61, %fd100, %fd60;
	selp.f64 	%fd100, %fd100, %fd61, %p13;
	setp.num.f64 	%p14, %fd101, %fd101;
	copysign.f64 	%fd62, %fd101, %fd60;
	selp.f64 	%fd101, %fd101, %fd62, %p14;
	mov.pred 	%p37, 0;
$L__BB3_10:
	abs.f64 	%fd64, %fd100;
	setp.eq.f64 	%p15, %fd64, 0d7FF0000000000000;
	mov.f64 	%fd97, 0d3FF0000000000000;
	@%p15 bra 	$L__BB3_12;
	abs.f64 	%fd66, %fd101;
	setp.neu.f64 	%p16, %fd66, 0d7FF0000000000000;
	mov.f64 	%fd97, 0d0000000000000000;
	@%p16 bra 	$L__BB3_13;
$L__BB3_12:
	copysign.f64 	%fd100, %fd100, %fd97;
	abs.f64 	%fd67, %fd101;
	setp.neu.f64 	%p17, %fd67, 0d7FF0000000000000;
	selp.f64 	%fd68, 0d0000000000000000, 0d3FF0000000000000, %p17;
	copysign.f64 	%fd101, %fd101, %fd68;
	setp.num.f64 	%p18, %fd98, %fd98;
	mov.f64 	%fd69, 0d0000000000000000;
	copysign.f64 	%fd70, %fd98, %fd69;
	selp.f64 	%fd98, %fd98, %fd70, %p18;
	setp.num.f64 	%p19, %fd99, %fd99;
	copysign.f64 	%fd71, %fd99, %fd69;
	selp.f64 	%fd99, %fd99, %fd71, %p19;
	bra.uni 	$L__BB3_16;
$L__BB3_13:
	not.pred 	%p20, %p37;
	@%p20 bra 	$L__BB3_16;
	abs.f64 	%fd72, %fd13;
	setp.neu.f64 	%p21, %fd72, 0d7FF0000000000000;
	abs.f64 	%fd73, %fd14;
	setp.neu.f64 	%p22, %fd73, 0d7FF0000000000000;
	and.pred  	%p23, %p21, %p22;
	abs.f64 	%fd74, %fd15;
	setp.neu.f64 	%p24, %fd74, 0d7FF0000000000000;
	and.pred  	%p25, %p24, %p23;
	abs.f64 	%fd75, %fd16;
	setp.neu.f64 	%p26, %fd75, 0d7FF0000000000000;
	and.pred  	%p27, %p26, %p25;
	@%p27 bra 	$L__BB3_17;
	setp.num.f64 	%p28, %fd98, %fd98;
	mov.f64 	%fd76, 0d0000000000000000;
	copysign.f64 	%fd77, %fd98, %fd76;
	selp.f64 	%fd98, %fd98, %fd77, %p28;
	setp.num.f64 	%p29, %fd99, %fd99;
	copysign.f64 	%fd78, %fd99, %fd76;
	selp.f64 	%fd99, %fd99, %fd78, %p29;
	setp.num.f64 	%p30, %fd100, %fd100;
	copysign.f64 	%fd79, %fd100, %fd76;
	selp.f64 	%fd100, %fd100, %fd79, %p30;
	setp.num.f64 	%p31, %fd101, %fd101;
	copysign.f64 	%fd80, %fd101, %fd76;
	selp.f64 	%fd101, %fd101, %fd80, %p31;
$L__BB3_16:
	mul.f64 	%fd81, %fd98, %fd100;
	mul.f64 	%fd82, %fd99, %fd101;
	mul.f64 	%fd83, %fd98, %fd101;
	sub.f64 	%fd84, %fd81, %fd82;
	mul.f64 	%fd102, %fd84, 0d7FF0000000000000;
	fma.rn.f64 	%fd85, %fd99, %fd100, %fd83;
	mul.f64 	%fd103, %fd85, 0d7FF0000000000000;
$L__BB3_17:
	add.f64 	%fd105, %fd105, %fd102;
	add.f64 	%fd104, %fd104, %fd103;
	add.s32 	%r29, %r29, 1;
	setp.lt.u32 	%p32, %r29, %r2;
	add.s32 	%r28, %r28, 1;
	setp.lt.u32 	%p33, %r28, %r16;
	and.pred  	%p34, %p32, %p33;
	add.s32 	%r27, %r27, %r3;
	add.s32 	%r26, %r26, 16;
	@%p34 bra 	$L__BB3_6;
$L__BB3_18:
	bar.sync 	0;
	add.s32 	%r25, %r25, %r2;
	setp.lt.u32 	%p35, %r25, %r16;
	@%p35 bra 	$L__BB3_2;
$L__BB3_19:
	setp.ge.u32 	%p36, %r3, %r16;
	@%p36 bra 	$L__BB3_21;
	ld.param.u64 	%rd14, [_Z10dft_kernelPN4cuda3std3__47complexIdEES4_S4_j_param_1];
	cvta.to.global.u64 	%rd10, %rd14;
	mul.wide.u32 	%rd11, %r3, 16;
	add.s64 	%rd12, %rd10, %rd11;
	st.global.v2.f64 	[%rd12], {%fd105, %fd104};
$L__BB3_21:
	ret;

}
	// .globl	_Z31bit_reversal_permutation_kernelPN4cuda3std3__47complexIdEEjj
.visible .entry _Z31bit_reversal_permutation_kernelPN4cuda3std3__47complexIdEEjj(
	.param .u64 .ptr .align 1 _Z31bit_reversal_permutation_kernelPN4cuda3std3__47complexIdEEjj_param_0,
	.param .u32 _Z31bit_reversal_permutation_kernelPN4cuda3std3__47complexIdEEjj_param_1,
	.param .u32 _Z31bit_reversal_permutation_kernelPN4cuda3std3__47complexIdEEjj_param_2
)
{
	.reg .pred 	%p<3>;
	.reg .b32 	%r<7>;
	.reg .b64 	%rd<7>;
	.reg .b64 	%fd<5>;

	ld.param.u64 	%rd1, [_Z31bit_reversal_permutation_kernelPN4cuda3std3__47complexIdEEjj_param_0];
	ld.param.u32 	%r3, [_Z31bit_reversal_permutation_kernelPN4cuda3std3__47complexIdEEjj_param_1];
	mov.u32 	%r4, %ntid.x;
	mov.u32 	%r5, %ctaid.x;
	mov.u32 	%r6, %tid.x;
	mad.lo.s32 	%r1, %r4, %r5, %r6;
	setp.ge.u32 	%p1, %r1, %r3;
	@%p1 bra 	$L__BB4_3;
	brev.b32 	%r2, %r1;
	setp.ge.u32 	%p2, %r1, %r2;
	@%p2 bra 	$L__BB4_3;
	cvta.to.global.u64 	%rd2, %rd1;
	mul.wide.u32 	%rd3, %r1, 16;
	add.s64 	%rd4, %rd2, %rd3;
	ld.global.v2.f64 	{%fd1, %fd2}, [%rd4];
	mul.wide.u32 	%rd5, %r2, 16;
	add.s64 	%rd6, %rd2, %rd5;
	ld.global.v2.f64 	{%fd3, %fd4}, [%rd6];
	st.global.v2.f64 	[%rd4], {%fd3, %fd4};
	st.global.v2.f64 	[%rd6], {%fd1, %fd2};
$L__BB4_3:
	ret;

}
	// .globl	_Z16butterfly_kernelv
.visible .entry _Z16butterfly_kernelv()
{


	ret;

}
.func  (.param .align 16 .b8 func_retval0[16]) __internal_trig_reduction_slowpathd(
	.param .b64 __internal_trig_reduction_slowpathd_param_0
)
{
	.local .align 8 .b8 	__local_depot6[40];
	.reg .b64 	%SP;
	.reg .b64 	%SPL;
	.reg .pred 	%p<10>;
	.reg .b32 	%r<47>;
	.reg .b64 	%rd<74>;
	.reg .b64 	%fd<5>;

	mov.u64 	%SPL, __local_depot6;
	ld.param.f64 	%fd4, [__internal_trig_reduction_slowpathd_param_0];
	add.u64 	%rd1, %SPL, 0;
	{
	.reg .b32 %temp; 
	mov.b64 	{%temp, %r1}, %fd4;
	}
	shr.u32 	%r2, %r1, 20;
	and.b32  	%r3, %r2, 2047;
	setp.eq.s32 	%p1, %r3, 2047;
	mov.b32 	%r46, 0;
	@%p1 bra 	$L__BB6_9;
	add.s32 	%r20, %r3, -1024;
	mov.b64 	%rd20, %fd4;
	shl.b64 	%rd2, %rd20, 11;
	shr.u32 	%r4, %r20, 6;
	sub.s32 	%r45, 15, %r4;
	sub.s32 	%r21, 19, %r4;
	setp.lt.u32 	%p2, %r20, 128;
	selp.b32 	%r6, 18, %r21, %p2;
	setp.ge.s32 	%p3, %r45, %r6;
	mov.b64 	%rd70, 0;
	@%p3 bra 	$L__BB6_4;
	add.s32 	%r23, %r6, %r4;
	neg.s32 	%r43, %r23;
	or.b64  	%rd3, %rd2, -9223372036854775808;
	mov.b64 	%rd70, 0;
	mov.b32 	%r42, 0;
	mov.u64 	%rd25, __cudart_i2opi_d;
	mov.u32 	%r44, %r45;
$L__BB6_3:
	.pragma "nounroll";
	mul.wide.s32 	%rd22, %r42, 8;
	add.s64 	%rd23, %rd1, %rd22;
	mul.wide.s32 	%rd24, %r44, 8;
	add.s64 	%rd26, %rd25, %rd24;
	ld.global.nc.u64 	%rd27, [%rd26];
	{
	.reg .u32 %r0, %r1, %r2, %r3, %alo, %ahi, %blo, %bhi, %clo, %chi;
	mov.b64 	{%alo,%ahi}, %rd27;
	mov.b64 	{%blo,%bhi}, %rd3;
	mov.b64 	{%clo,%chi}, %rd70;
	mad.lo.cc.u32 	%r0, %alo, %blo, %clo;
	madc.hi.cc.u32 	%r1, %alo, %blo, %chi;
	madc.hi.u32 	%r2, %alo, %bhi, 0;
	mad.lo.cc.u32 	%r1, %alo, %bhi, %r1;
	madc.hi.cc.u32 	%r2, %ahi, %blo, %r2;
	madc.hi.u32 	%r3, %ahi, %bhi, 0;
	mad.lo.cc.u32 	%r1, %ahi, %blo, %r1;
	madc.lo.cc.u32 	%r2, %ahi, %bhi, %r2;
	addc.u32 	%r3, %r3, 0;
	mov.b64 	%rd28, {%r0,%r1};
	mov.b64 	%rd70, {%r2,%r3};
	}
	st.local.u64 	[%rd23], %rd28;
	add.s32 	%r44, %r44, 1;
	add.s32 	%r43, %r43, 1;
	add.s32 	%r42, %r42, 1;
	setp.ne.s32 	%p4, %r43, -15;
	mov.u32 	%r45, %r6;
	@%p4 bra 	$L__BB6_3;
$L__BB6_4:
	cvt.s64.s32 	%rd29, %r45;
	cvt.u64.u32 	%rd30, %r4;
	add.s64 	%rd31, %rd30, %rd29;
	shl.b64 	%rd32, %rd31, 3;
	add.s64 	%rd33, %rd1, %rd32;
	st.local.u64 	[%rd33+-120], %rd70;
	and.b32  	%r15, %r2, 63;
	ld.local.u64 	%rd72, [%rd1+16];
	ld.local.u64 	%rd71, [%rd1+24];
	setp.eq.s32 	%p5, %r15, 0;
	@%p5 bra 	$L__BB6_6;
	shl.b64 	%rd34, %rd71, %r15;
	shr.u64 	%rd35, %rd72, 1;
	xor.b32  	%r24, %r15, 63;
	shr.u64 	%rd36, %rd35, %r24;
	or.b64  	%rd71, %rd34, %rd36;
	ld.local.u64 	%rd37, [%rd1+8];
	shl.b64 	%rd38, %rd72, %r15;
	shr.u64 	%rd39, %rd37, 1;
	shr.u64 	%rd40, %rd39, %r24;
	or.b64  	%rd72, %rd38, %rd40;
$L__BB6_6:
	and.b32  	%r25, %r1, -2147483648;
	shr.u64 	%rd41, %rd71, 62;
	cvt.u32.u64 	%r26, %rd41;
	mov.b64 	{%r27, %r28}, %rd71;
	mov.b64 	{%r29, %r30}, %rd72;
	shf.l.wrap.b32 	%r31, %r30, %r27, 2;
	shf.l.wrap.b32 	%r32, %r27, %r28, 2;
	mov.b64 	%rd42, {%r31, %r32};
	shl.b64 	%rd43, %rd72, 2;
	shr.u64 	%rd44, %rd42, 63;
	cvt.u32.u64 	%r33, %rd44;
	add.s32 	%r34, %r33, %r26;
	setp.eq.s32 	%p6, %r25, 0;
	neg.s32 	%r35, %r34;
	selp.b32 	%r46, %r34, %r35, %p6;
	setp.gt.s64 	%p7, %rd42, -1;
	mov.b64 	%rd45, 0;
	{
	.reg .u32 %r0, %r1, %r2, %r3, %a0, %a1, %a2, %a3, %b0, %b1, %b2, %b3;
	mov.b64 	{%a0,%a1}, %rd45;
	mov.b64 	{%a2,%a3}, %rd45;
	mov.b64 	{%b0,%b1}, %rd43;
	mov.b64 	{%b2,%b3}, %rd42;
	sub.cc.u32 	%r0, %a0, %b0;
	subc.cc.u32 	%r1, %a1, %b1;
	subc.cc.u32 	%r2, %a2, %b2;
	subc.u32 	%r3, %a3, %b3;
	mov.b64 	%rd46, {%r0,%r1};
	mov.b64 	%rd47, {%r2,%r3};
	}
	xor.b32  	%r36, %r25, -2147483648;
	selp.b64 	%rd73, %rd42, %rd47, %p7;
	selp.b64 	%rd14, %rd43, %rd46, %p7;
	selp.b32 	%r17, %r25, %r36, %p7;
	clz.b64 	%r37, %rd73;
	cvt.u64.u32 	%rd15, %r37;
	setp.eq.s32 	%p8, %r37, 0;
	@%p8 bra 	$L__BB6_8;
	cvt.u32.u64 	%r38, %rd15;
	and.b32  	%r39, %r38, 63;
	shl.b64 	%rd48, %rd73, %r39;
	shr.u64 	%rd49, %rd14, 1;
	not.b32 	%r40, %r38;
	and.b32  	%r41, %r40, 63;
	shr.u64 	%rd50, %rd49, %r41;
	or.b64  	%rd73, %rd48, %rd50;
$L__BB6_8:
	mov.b64 	%rd51, -3958705157555305931;
	{
	.reg .u32 %r0, %r1, %r2, %r3, %alo, %ahi, %blo, %bhi;
	mov.b64 	{%alo,%ahi}, %rd73;
	mov.b64 	{%blo,%bhi}, %rd51;
	mul.lo.u32 	%r0, %alo, %blo;
	mul.hi.u32 	%r1, %alo, %blo;
	mad.lo.cc.u32 	%r1, %alo, %bhi, %r1;
	madc.hi.u32 	%r2, %alo, %bhi, 0;
	mad.lo.cc.u32 	%r1, %ahi, %blo, %r1;
	madc.hi.cc.u32 	%r2, %ahi, %blo, %r2;
	madc.hi.u32 	%r3, %ahi, %bhi, 0;
	mad.lo.cc.u32 	%r2, %ahi, %bhi, %r2;
	addc.u32 	%r3, %r3, 0;
	mov.b64 	%rd52, {%r0,%r1};
	mov.b64 	%rd53, {%r2,%r3};
	}
	setp.gt.s64 	%p9, %rd53, 0;
	{
	.reg .u32 %r0, %r1, %r2, %r3, %a0, %a1, %a2, %a3, %b0, %b1, %b2, %b3;
	mov.b64 	{%a0,%a1}, %rd52;
	mov.b64 	{%a2,%a3}, %rd53;
	mov.b64 	{%b0,%b1}, %rd52;
	mov.b64 	{%b2,%b3}, %rd53;
	add.cc.u32 	%r0, %a0, %b0;
	addc.cc.u32 	%r1, %a1, %b1;
	addc.cc.u32 	%r2, %a2, %b2;
	addc.u32 	%r3, %a3, %b3;
	mov.b64 	%rd54, {%r0,%r1};
	mov.b64 	%rd55, {%r2,%r3};
	}
	selp.b64 	%rd56, %rd55, %rd53, %p9;
	selp.s64 	%rd57, -1, 0, %p9;
	sub.s64 	%rd58, %rd57, %rd15;
	cvt.u64.u32 	%rd59, %r17;
	shl.b64 	%rd60, %rd59, 32;
	add.s64 	%rd61, %rd56, 1;
	shr.u64 	%rd62, %rd61, 10;
	add.s64 	%rd63, %rd62, 1;
	shr.u64 	%rd64, %rd63, 1;
	shl.b64 	%rd65, %rd58, 52;
	add.s64 	%rd66, %rd65, %rd64;
	add.s64 	%rd67, %rd66, 4602678819172646912;
	or.b64  	%rd68, %rd67, %rd60;
	mov.b64 	%fd4, %rd68;
$L__BB6_9:
	st.param.f64 	[func_retval0], %fd4;
	st.param.b32 	[func_retval0+8], %r46;
	ret;

}


// ===== COMPILED SASS (sm_100) =====

	.target	sm_100

	.elftype	@"ET_EXEC"


//--------------------- .note.nv.tkinfo           --------------------------
	.section	.note.nv.tkinfo,"",@"SHT_NOTE"
	.sectionflags	@"SHF_NOTE_NV_TKINFO"
	.tkinfo
        /*0018*/ 	.word	0x00000002
        /*0030*/ 	.string	""
        /*0030*/ 	.string	"ptxas"
        /*0030*/ 	.string	"Cuda compilation tools, release 13.0, V13.0.88"
        /*0030*/ 	.string	"Build cuda_13.0.r13.0/compiler.36424714_0"
        /*0030*/ 	.string	"-arch sm_100 -m 64 "



//--------------------- .note.nv.cuinfo           --------------------------
	.section	.note.nv.cuinfo,"",@"SHT_NOTE"
	.sectionflags	@"SHF_NOTE_NV_CUINFO"
        /*0018*/ 	.short	0x0002
        /*001a*/ 	.short	0x0064
        /*001c*/ 	.short	0x0082
	.zero		2


//--------------------- .nv.info                  --------------------------
	.section	.nv.info,"",@"SHT_CUDA_INFO"
	.align	4


	//----- nvinfo : EIATTR_REGCOUNT
	.align		4
        /*0000*/ 	.byte	0x04, 0x2f
        /*0002*/ 	.short	(.L_5 - .L_4)
	.align		4
.L_4:
        /*0004*/ 	.word	index@(_Z19precompute_twiddlesPN4cuda3std3__47complexIdEEj)
        /*0008*/ 	.word	0x0000001c


	//----- nvinfo : EIATTR_FRAME_SIZE
	.align		4
.L_5:
        /*000c*/ 	.byte	0x04, 0x11
        /*000e*/ 	.short	(.L_7 - .L_6)
	.align		4
.L_6:
        /*0010*/ 	.word	index@($_Z19precompute_twiddlesPN4cuda3std3__47complexIdEEj$__internal_trig_reduction_slowpathd)
        /*0014*/ 	.word	0x00000028


	//----- nvinfo : EIATTR_FRAME_SIZE
	.align		4
.L_7:
        /*0018*/ 	.byte	0x04, 0x11
        /*001a*/ 	.short	(.L_9 - .L_8)
	.align		4
.L_8:
        /*001c*/ 	.word	index@($__internal_2_$__cuda_sm20_div_rn_f64_full)
        /*0020*/ 	.word	0x00000028


	//----- nvinfo : EIATTR_FRAME_SIZE
	.align		4
.L_9:
        /*0024*/ 	.byte	0x04, 0x11
        /*0026*/ 	.short	(.L_11 - .L_10)
	.align		4
.L_10:
        /*0028*/ 	.word	index@(_Z19precompute_twiddlesPN4cuda3std3__47complexIdEEj)
        /*002c*/ 	.word	0x00000028


	//----- nvinfo : EIATTR_REGCOUNT
	.align		4
.L_11:
        /*0030*/ 	.byte	0x04, 0x2f
        /*0032*/ 	.short	(.L_13 - .L_12)
	.align		4
.L_12:
        /*0034*/ 	.word	index@(_Z27precompute_inverse_twiddlesPN4cuda3std3__47complexIdEEj)
        /*0038*/ 	.word	0x0000001c


	//----- nvinfo : EIATTR_FRAME_SIZE
	.align		4
.L_13:
        /*003c*/ 	.byte	0x04, 0x11
        /*003e*/ 	.short	(.L_15 - .L_14)
	.align		4
.L_14:
        /*0040*/ 	.word	index@($_Z27precompute_inverse_twiddlesPN4cuda3std3__47complexIdEEj$__internal_trig_reduction_slowpathd)
        /*0044*/ 	.word	0x00000028


	//----- nvinfo : EIATTR_FRAME_SIZE
	.align		4
.L_15:
        /*0048*/ 	.byte	0x04, 0x11
        /*004a*/ 	.short	(.L_17 - .L_16)
	.align		4
.L_16:
        /*004c*/ 	.word	index@($__internal_1_$__cuda_sm20_div_rn_f64_full)
        /*0050*/ 	.word	0x00000028


	//----- nvinfo : EIATTR_FRAME_SIZE
	.align		4
.L_17:
        /*0054*/ 	.byte	0x04, 0x11
        /*0056*/ 	.short	(.L_19 - .L_18)
	.align		4
.L_18:
        /*0058*/ 	.word	index@(_Z27precompute_inverse_twiddlesPN4cuda3std3__47complexIdEEj)
        /*005c*/ 	.word	0x00000028


	//----- nvinfo : EIATTR_REGCOUNT
	.align		4
.L_19:
        /*0060*/ 	.byte	0x04, 0x2f
        /*0062*/ 	.short	(.L_21 - .L_20)
	.align		4
.L_20:
        /*0064*/ 	.word	index@(_Z16naive_dft_kernelPN4cuda3std3__47complexIdEES4_S4_j)
        /*0068*/ 	.word	0x00000020


	//----- nvinfo : EIATTR_FRAME_SIZE
	.align		4
.L_21:
        /*006c*/ 	.byte	0x04, 0x11
        /*006e*/ 	.short	(.L_23 - .L_22)
	.align		4
.L_22:
        /*0070*/ 	.word	index@($__internal_0_$__cuda_sm20_rem_u64)
        /*0074*/ 	.word	0x00000000


	//----- nvinfo : EIATTR_FRAME_SIZE
	.align		4
.L_23:
        /*0078*/ 	.byte	0x04, 0x11
        /*007a*/ 	.short	(.L_25 - .L_24)
	.align		4
.L_24:
        /*007c*/ 	.word	index@(_Z16naive_dft_kernelPN4cuda3std3__47complexIdEES4_S4_j)
        /*0080*/ 	.word	0x00000000


	//----- nvinfo : EIATTR_REGCOUNT
	.align		4
.L_25:
        /*0084*/ 	.byte	0x04, 0x2f
        /*0086*/ 	.short	(.L_27 - .L_26)
	.align		4
.L_26:
        /*0088*/ 	.word	index@(_Z10dft_kernelPN4cuda3std3__47complexIdEES4_S4_j)
        /*008c*/ 	.word	0x00000028


	//----- nvinfo : EIATTR_FRAME_SIZE
	.align		4
.L_27:
        /*0090*/ 	.byte	0x04, 0x11
        /*0092*/ 	.short	(.L_29 - .L_28)
	.align		4
.L_28:
        /*0094*/ 	.word	index@(_Z10dft_kernelPN4cuda3std3__47complexIdEES4_S4_j)
        /*0098*/ 	.word	0x00000000


	//----- nvinfo : EIATTR_REGCOUNT
	.align		4
.L_29:
        /*009c*/ 	.byte	0x04, 0x2f
        /*009e*/ 	.short	(.L_31 - .L_30)
	.align		4
.L_30:
        /*00a0*/ 	.word	index@(_Z31bit_reversal_permutation_kernelPN4cuda3std3__47complexIdEEjj)
        /*00a4*/ 	.word	0x00000012


	//----- nvinfo : EIATTR_FRAME_SIZE
	.align		4
.L_31:
        /*00a8*/ 	.byte	0x04, 0x11
        /*00aa*/ 	.short	(.L_33 - .L_32)
	.align		4
.L_32:
        /*00ac*/ 	.word	index@(_Z31bit_reversal_permutation_kernelPN4cuda3std3__47complexIdEEjj)
        /*00b0*/ 	.word	0x00000000


	//----- nvinfo : EIATTR_REGCOUNT
	.align		4
.L_33:
        /*00b4*/ 	.byte	0x04, 0x2f
        /*00b6*/ 	.short	(.L_35 - .L_34)
	.align		4
.L_34:
        /*00b8*/ 	.word	index@(_Z16butterfly_kernelv)
        /*00bc*/ 	.word	0x00000004


	//----- nvinfo : EIATTR_FRAME_SIZE
	.align		4
.L_35:
        /*00c0*/ 	.byte	0x04, 0x11
        /*00c2*/ 	.short	(.L_37 - .L_36)
	.align		4
.L_36:
        /*00c4*/ 	.word	index@(_Z16butterfly_kernelv)
        /*00c8*/ 	.word	0x00000000


	//----- nvinfo : EIATTR_MIN_STACK_SIZE
	.align		4
.L_37:
        /*00cc*/ 	.byte	0x04, 0x12
        /*00ce*/ 	.short	(.L_39 - .L_38)
	.align		4
.L_38:
        /*00d0*/ 	.word	index@(_Z16butterfly_kernelv)
        /*00d4*/ 	.word	0x00000000


	//----- nvinfo : EIATTR_MIN_STACK_SIZE
	.align		4
.L_39:
        /*00d8*/ 	.byte	0x04, 0x12
        /*00da*/ 	.short	(.L_41 - .L_40)
	.align		4
.L_40:
        /*00dc*/ 	.word	index@(_Z31bit_reversal_permutation_kernelPN4cuda3std3__47complexIdEEjj)
        /*00e0*/ 	.word	0x00000000


	//----- nvinfo : EIATTR_MIN_STACK_SIZE
	.align		4
.L_41:
        /*00e4*/ 	.byte	0x04, 0x12
        /*00e6*/ 	.short	(.L_43 - .L_42)
	.align		4
.L_42:
        /*00e8*/ 	.word	index@(_Z10dft_kernelPN4cuda3std3__47complexIdEES4_S4_j)
        /*00ec*/ 	.word	0x00000000


	//----- nvinfo : EIATTR_MIN_STACK_SIZE
	.align		4
.L_43:
        /*00f0*/ 	.byte	0x04, 0x12
        /*00f2*/ 	.short	(.L_45 - .L_44)
	.align		4
.L_44:
        /*00f4*/ 	.word	index@(_Z16naive_dft_kernelPN4cuda3std3__47complexIdEES4_S4_j)
        /*00f8*/ 	.word	0x00000000


	//----- nvinfo : EIATTR_MIN_STACK_SIZE
	.align		4
.L_45:
        /*00fc*/ 	.byte	0x04, 0x12
        /*00fe*/ 	.short	(.L_47 - .L_46)
	.align		4
.L_46:
        /*0100*/ 	.word	index@(_Z27precompute_inverse_twiddlesPN4cuda3std3__47complexIdEEj)
        /*0104*/ 	.word	0x00000028


	//----- nvinfo : EIATTR_MIN_STACK_SIZE
	.align		4
.L_47:
        /*0108*/ 	.byte	0x04, 0x12
        /*010a*/ 	.short	(.L_49 - .L_48)
	.align		4
.L_48:
        /*010c*/ 	.word	index@(_Z19precompute_twiddlesPN4cuda3std3__47complexIdEEj)
        /*0110*/ 	.word	0x00000028
.L_49:


//--------------------- .nv.compat                --------------------------
	.section	.nv.compat,"",@"SHT_CUDA_COMPAT_INFO"
	.align	4
        /*0000*/ 	.byte	0x02, 0x09, 0x00, 0x00, 0x02, 0x02, 0x01, 0x00, 0x02, 0x05, 0x05, 0x00, 0x03, 0x07, 0x01, 0x01
        /*0010*/ 	.byte	0x02, 0x03, 0x00, 0x00, 0x02, 0x06, 0x01, 0x00, 0x04, 0x0b, 0x08, 0x00, 0x01, 0x00, 0x00, 0x00
        /*0020*/ 	.byte	0x00, 0x00, 0x00, 0x00


//--------------------- .nv.info._Z16butterfly_kernelv --------------------------
	.section	.nv.info._Z16butterfly_kernelv,"",@"SHT_CUDA_INFO"
	.sectionflags	@""
	.align	4


	//----- nvinfo : EIATTR_CUDA_API_VERSION
	.align		4
        /*0000*/ 	.byte	0x04, 0x37
        /*0002*/ 	.short	(.L_51 - .L_50)
.L_50:
        /*0004*/ 	.word	0x00000082


	//----- nvinfo : EIATTR_SPARSE_MMA_MASK
	.align		4
.L_51:
        /*0008*/ 	.byte	0x03, 0x50
        /*000a*/ 	.short	0x0000


	//----- nvinfo : EIATTR_MAXREG_COUNT
	.align		4
        /*000c*/ 	.byte	0x03, 0x1b
        /*000e*/ 	.short	0x00ff


	//----- nvinfo : EIATTR_MERCURY_ISA_VERSION
	.align		4
        /*0010*/ 	.byte	0x03, 0x5f
        /*0012*/ 	.short	0x0101


	//----- nvinfo : EIATTR_VRC_CTA_INIT_COUNT
	.align		4
        /*0014*/ 	.byte	0x02, 0x4a
	.zero		1
	.zero		1


	//----- nvinfo : EIATTR_EXIT_INSTR_OFFSETS
	.align		4
        /*0018*/ 	.byte	0x04, 0x1c
        /*001a*/ 	.short	(.L_53 - .L_52)


	//   ....[0]....
.L_52:
        /*001c*/ 	.word	0x00000010


	//----- nvinfo : EIATTR_SW_WAR
	.align		4
.L_53:
        /*0020*/ 	.byte	0x04, 0x36
        /*0022*/ 	.short	(.L_55 - .L_54)
.L_54:
        /*0024*/ 	.word	0x00000008
.L_55:


//--------------------- .nv.info._Z31bit_reversal_permutation_kernelPN4cuda3std3__47complexIdEEjj --------------------------
	.section	.nv.info._Z31bit_reversal_permutation_kernelPN4cuda3std3__47complexIdEEjj,"",@"SHT_CUDA_INFO"
	.sectionflags	@""
	.align	4


	//----- nvinfo : EIATTR_CUDA_API_VERSION
	.align		4
        /*0000*/ 	.byte	0x04, 0x37
        /*0002*/ 	.short	(.L_57 - .L_56)
.L_56:
        /*0004*/ 	.word	0x00000082


	//----- nvinfo : EIATTR_KPARAM_INFO
	.align		4
.L_57:
        /*0008*/ 	.byte	0x04, 0x17
        /*000a*/ 	.short	(.L_59 - .L_58)
.L_58:
        /*000c*/ 	.word	0x00000000
        /*0010*/ 	.short	0x0002
        /*0012*/ 	.short	0x000c
        /*0014*/ 	.byte	0x00, 0xf0, 0x11, 0x00


	//----- nvinfo : EIATTR_KPARAM_INFO
	.align		4
.L_59:
        /*0018*/ 	.byte	0x04, 0x17
        /*001a*/ 	.short	(.L_61 - .L_60)
.L_60:
        /*001c*/ 	.word	0x00000000
        /*0020*/ 	.short	0x0001
        /*0022*/ 	.short	0x0008
        /*0024*/ 	.byte	0x00, 0xf0, 0x11, 0x00


	//----- nvinfo : EIATTR_KPARAM_INFO
	.align		4
.L_61:
        /*0028*/ 	.byte	0x04, 0x17
        /*002a*/ 	.short	(.L_63 - .L_62)
.L_62:
        /*002c*/ 	.word	0x00000000
        /*0030*/ 	.short	0x0000
        /*0032*/ 	.short	0x0000
        /*0034*/ 	.byte	0x00, 0xf5, 0x21, 0x00


	//----- nvinfo : EIATTR_SPARSE_MMA_MASK
	.align		4
.L_63:
        /*0038*/ 	.byte	0x03, 0x50
        /*003a*/ 	.short	0x0000


	//----- nvinfo : EIATTR_MAXREG_COUNT
	.align		4
        /*003c*/ 	.byte	0x03, 0x1b
        /*003e*/ 	.short	0x00ff


	//----- nvinfo : EIATTR_MERCURY_ISA_VERSION
	.align		4
        /*0040*/ 	.byte	0x03, 0x5f
        /*0042*/ 	.short	0x0101


	//----- nvinfo : EIATTR_VRC_CTA_INIT_COUNT
	.align		4
        /*0044*/ 	.byte	0x02, 0x4a
	.zero		1
	.zero		1


	//----- nvinfo : EIATTR_EXIT_INSTR_OFFSETS
	.align		4
        /*0048*/ 	.byte	0x04, 0x1c
        /*004a*/ 	.short	(.L_65 - .L_64)


	//   ....[0]....
.L_64:
        /*004c*/ 	.word	0x00000070


	//   ....[1]....
        /*0050*/ 	.word	0x000000a0


	//   ....[2]....
        /*0054*/ 	.word	0x00000130


	//----- nvinfo : EIATTR_CBANK_PARAM_SIZE
	.align		4
.L_65:
        /*0058*/ 	.byte	0x03, 0x19
        /*005a*/ 	.short	0x0010


	//----- nvinfo : EIATTR_PARAM_CBANK
	.align		4
        /*005c*/ 	.byte	0x04, 0x0a
        /*005e*/ 	.short	(.L_67 - .L_66)
	.align		4
.L_66:
        /*0060*/ 	.word	index@(.nv.constant0._Z31bit_reversal_permutation_kernelPN4cuda3std3__47complexIdEEjj)
        /*0064*/ 	.short	0x0380
        /*0066*/ 	.short	0x0010


	//----- nvinfo : EIATTR_SW_WAR
	.align		4
.L_67:
        /*0068*/ 	.byte	0x04, 0x36
        /*006a*/ 	.short	(.L_69 - .L_68)
.L_68:
        /*006c*/ 	.word	0x00000008
.L_69:


//--------------------- .nv.info._Z10dft_kernelPN4cuda3std3__47complexIdEES4_S4_j --------------------------
	.section	.nv.info._Z10dft_kernelPN4cuda3std3__47complexIdEES4_S4_j,"",@"SHT_CUDA_INFO"
	.sectionflags	@""
	.align	4


	//----- nvinfo : EIATTR_CUDA_API_VERSION
	.align		4
        /*0000*/ 	.byte	0x04, 0x37
        /*0002*/ 	.short	(.L_71 - .L_70)
.L_70:
        /*0004*/ 	.word	0x00000082


	//----- nvinfo : EIATTR_KPARAM_INFO
	.align		4
.L_71:
        /*0008*/ 	.byte	0x04, 0x17
        /*000a*/ 	.short	(.L_73 - .L_72)
.L_72:
        /*000c*/ 	.word	0x00000000
        /*0010*/ 	.short	0x0003
        /*0012*/ 	.short	0x0018
        /*0014*/ 	.byte	0x00, 0xf0, 0x11, 0x00


	//----- nvinfo : EIATTR_KPARAM_INFO
	.align		4
.L_73:
        /*0018*/ 	.byte	0x04, 0x17
        /*001a*/ 	.short	(.L_75 - .L_74)
.L_74:
        /*001c*/ 	.word	0x00000000
        /*0020*/ 	.short	0x0002
        /*0022*/ 	.short	0x0010
        /*0024*/ 	.byte	0x00, 0xf5, 0x21, 0x00


	//----- nvinfo : EIATTR_KPARAM_INFO
	.align		4
.L_75:
        /*0028*/ 	.byte	0x04, 0x17
        /*002a*/ 	.short	(.L_77 - .L_76)
.L_76:
        /*002c*/ 	.word	0x00000000
        /*0030*/ 	.short	0x0001
        /*0032*/ 	.short	0x0008
        /*0034*/ 	.byte	0x00, 0xf5, 0x21, 0x00


	//----- nvinfo : EIATTR_KPARAM_INFO
	.align		4
.L_77:
        /*0038*/ 	.byte	0x04, 0x17
        /*003a*/ 	.short	(.L_79 - .L_78)
.L_78:
        /*003c*/ 	.word	0x00000000
        /*0040*/ 	.short	0x0000
        /*0042*/ 	.short	0x0000
        /*0044*/ 	.byte	0x00, 0xf5, 0x21, 0x00


	//----- nvinfo : EIATTR_SPARSE_MMA_MASK
	.align		4
.L_79:
        /*0048*/ 	.byte	0x03, 0x50
        /*004a*/ 	.short	0x0000


	//----- nvinfo : EIATTR_MAXREG_COUNT
	.align		4
        /*004c*/ 	.byte	0x03, 0x1b
        /*004e*/ 	.short	0x00ff


	//----- nvinfo : EIATTR_NUM_BARRIERS
	.align		4
        /*0050*/ 	.byte	0x02, 0x4c
        /*0052*/ 	.byte	0x01
	.zero		1


	//----- nvinfo : EIATTR_MERCURY_ISA_VERSION
	.align		4
        /*0054*/ 	.byte	0x03, 0x5f
        /*0056*/ 	.short	0x0101


	//----- nvinfo : EIATTR_VRC_CTA_INIT_COUNT
	.align		4
        /*0058*/ 	.byte	0x02, 0x4a
	.zero		1
	.zero		1


	//----- nvinfo : EIATTR_EXIT_INSTR_OFFSETS
	.align		4
        /*005c*/ 	.byte	0x04, 0x1c
        /*005e*/ 	.short	(.L_81 - .L_80)


	//   ....[0]....
.L_80:
        /*0060*/ 	.word	0x00000a80


	//   ....[1]....
        /*0064*/ 	.word	0x00000ac0


	//----- nvinfo : EIATTR_CRS_STACK_SIZE
	.align		4
.L_81:
        /*0068*/ 	.byte	0x04, 0x1e
        /*006a*/ 	.short	(.L_83 - .L_82)
.L_82:
        /*006c*/ 	.word	0x00000000


	//----- nvinfo : EIATTR_CBANK_PARAM_SIZE
	.align		4
.L_83:
        /*0070*/ 	.byte	0x03, 0x19
        /*0072*/ 	.short	0x001c


	//----- nvinfo : EIATTR_PARAM_CBANK
	.align		4
        /*0074*/ 	.byte	0x04, 0x0a
        /*0076*/ 	.short	(.L_85 - .L_84)
	.align		4
.L_84:
        /*0078*/ 	.word	index@(.nv.constant0._Z10dft_kernelPN4cuda3std3__47complexIdEES4_S4_j)
        /*007c*/ 	.short	0x0380
        /*007e*/ 	.short	0x001c


	//----- nvinfo : EIATTR_SW_WAR
	.align		4
.L_85:
        /*0080*/ 	.byte	0x04, 0x36
        /*0082*/ 	.short	(.L_87 - .L_86)
.L_86:
        /*0084*/ 	.word	0x00000008
.L_87:


//--------------------- .nv.info._Z16naive_dft_kernelPN4cuda3std3__47complexIdEES4_S4_j --------------------------
	.section	.nv.info._Z16naive_dft_kernelPN4cuda3std3__47complexIdEES4_S4_j,"",@"SHT_CUDA_INFO"
	.sectionflags	@""
	.align	4


	//----- nvinfo : EIATTR_CUDA_API_VERSION
	.align		4
        /*0000*/ 	.byte	0x04, 0x37
        /*0002*/ 	.short	(.L_89 - .L_88)
.L_88:
        /*0004*/ 	.word	0x00000082


	//----- nvinfo : EIATTR_KPARAM_INFO
	.align		4
.L_89:
        /*0008*/ 	.byte	0x04, 0x17
        /*000a*/ 	.short	(.L_91 - .L_90)
.L_90:
        /*000c*/ 	.word	0x00000000
        /*0010*/ 	.short	0x0003
        /*0012*/ 	.short	0x0018
        /*0014*/ 	.byte	0x00, 0xf0, 0x11, 0x00


	//----- nvinfo : EIATTR_KPARAM_INFO
	.align		4
.L_91:
        /*0018*/ 	.byte	0x04, 0x17
        /*001a*/ 	.short	(.L_93 - .L_92)
.L_92:
        /*001c*/ 	.word	0x00000000
        /*0020*/ 	.short	0x0002
        /*0022*/ 	.short	0x0010
        /*0024*/ 	.byte	0x00, 0xf5, 0x21, 0x00


	//----- nvinfo : EIATTR_KPARAM_INFO
	.align		4
.L_93:
        /*0028*/ 	.byte	0x04, 0x17
        /*002a*/ 	.short	(.L_95 - .L_94)
.L_94:
        /*002c*/ 	.word	0x00000000
        /*0030*/ 	.short	0x0001
        /*0032*/ 	.short	0x0008
        /*0034*/ 	.byte	0x00, 0xf5, 0x21, 0x00


	//----- nvinfo : EIATTR_KPARAM_INFO
	.align		4
.L_95:
        /*0038*/ 	.byte	0x04, 0x17
        /*003a*/ 	.short	(.L_97 - .L_96)
.L_96:
        /*003c*/ 	.word	0x00000000
        /*0040*/ 	.short	0x0000
        /*0042*/ 	.short	0x0000
        /*0044*/ 	.byte	0x00, 0xf5, 0x21, 0x00


	//----- nvinfo : EIATTR_SPARSE_MMA_MASK
	.align		4
.L_97:
        /*0048*/ 	.byte	0x03, 0x50
        /*004a*/ 	.short	0x0000


	//----- nvinfo : EIATTR_MAXREG_COUNT
	.align		4
        /*004c*/ 	.byte	0x03, 0x1b
        /*004e*/ 	.short	0x00ff


	//----- nvinfo : EIATTR_MERCURY_ISA_VERSION
	.align		4
        /*0050*/ 	.byte	0x03, 0x5f
        /*0052*/ 	.short	0x0101


	//----- nvinfo : EIATTR_VRC_CTA_INIT_COUNT
	.align		4
        /*0054*/ 	.byte	0x02, 0x4a
	.zero		1
	.zero		1


	//----- nvinfo : EIATTR_EXIT_INSTR_OFFSETS
	.align		4
        /*0058*/ 	.byte	0x04, 0x1c
        /*005a*/ 	.short	(.L_99 - .L_98)


	//   ....[0]....
.L_98:
        /*005c*/ 	.word	0x00000070


	//   ....[1]....
        /*0060*/ 	.word	0x00000970


	//----- nvinfo : EIATTR_CRS_STACK_SIZE
	.align		4
.L_99:
        /*0064*/ 	.byte	0x04, 0x1e
        /*0066*/ 	.short	(.L_101 - .L_100)
.L_100:
        /*0068*/ 	.word	0x00000000


	//----- nvinfo : EIATTR_CBANK_PARAM_SIZE
	.align		4
.L_101:
        /*006c*/ 	.byte	0x03, 0x19
        /*006e*/ 	.short	0x001c


	//----- nvinfo : EIATTR_PARAM_CBANK
	.align		4
        /*0070*/ 	.byte	0x04, 0x0a
        /*0072*/ 	.short	(.L_103 - .L_102)
	.align		4
.L_102:
        /*0074*/ 	.word	index@(.nv.constant0._Z16naive_dft_kernelPN4cuda3std3__47complexIdEES4_S4_j)
        /*0078*/ 	.short	0x0380
        /*007a*/ 	.short	0x001c


	//----- nvinfo : EIATTR_SW_WAR
	.align		4
.L_103:
        /*007c*/ 	.byte	0x04, 0x36
        /*007e*/ 	.short	(.L_105 - .L_104)
.L_104:
        /*0080*/ 	.word	0x00000008
.L_105:


//--------------------- .nv.info._Z27precompute_inverse_twiddlesPN4cuda3std3__47complexIdEEj --------------------------
	.section	.nv.info._Z27precompute_inverse_twiddlesPN4cuda3std3__47complexIdEEj,"",@"SHT_CUDA_INFO"
	.sectionflags	@""
	.align	4


	//----- nvinfo : EIATTR_CUDA_API_VERSION
	.align		4
        /*0000*/ 	.byte	0x04, 0x37
        /*0002*/ 	.short	(.L_107 - .L_106)
.L_106:
        /*0004*/ 	.word	0x00000082


	//----- nvinfo : EIATTR_KPARAM_INFO
	.align		4
.L_107:
        /*0008*/ 	.byte	0x04, 0x17
        /*000a*/ 	.short	(.L_109 - .L_108)
.L_108:
        /*000c*/ 	.word	0x00000000
        /*0010*/ 	.short	0x0001
        /*0012*/ 	.short	0x0008
        /*0014*/ 	.byte	0x00, 0xf0, 0x11, 0x00


	//----- nvinfo : EIATTR_KPARAM_INFO
	.align		4
.L_109:
        /*0018*/ 	.byte	0x04, 0x17
        /*001a*/ 	.short	(.L_111 - .L_110)
.L_110:
        /*001c*/ 	.word	0x00000000
        /*0020*/ 	.short	0x0000
        /*0022*/ 	.short	0x0000
        /*0024*/ 	.byte	0x00, 0xf5, 0x21, 0x00


	//----- nvinfo : EIATTR_SPARSE_MMA_MASK
	.align		4
.L_111:
        /*0028*/ 	.byte	0x03, 0x50
        /*002a*/ 	.short	0x0000


	//----- nvinfo : EIATTR_MAXREG_COUNT
	.align		4
        /*002c*/ 	.byte	0x03, 0x1b
        /*002e*/ 	.short	0x00ff


	//----- nvinfo : EIATTR_MERCURY_ISA_VERSION
	.align		4
        /*0030*/ 	.byte	0x03, 0x5f
        /*0032*/ 	.short	0x0101


	//----- nvinfo : EIATTR_VRC_CTA_INIT_COUNT
	.align		4
        /*0034*/ 	.byte	0x02, 0x4a
	.zero		1
	.zero		1


	//----- nvinfo : EIATTR_EXIT_INSTR_OFFSETS
	.align		4
        /*0038*/ 	.byte	0x04, 0x1c
        /*003a*/ 	.short	(.L_113 - .L_112)


	//   ....[0]....
.L_112:
        /*003c*/ 	.word	0x00000080


	//   ....[1]....
        /*0040*/ 	.word	0x00000970


	//----- nvinfo : EIATTR_CRS_STACK_SIZE
	.align		4
.L_113:
        /*0044*/ 	.byte	0x04, 0x1e
        /*0046*/ 	.short	(.L_115 - .L_114)
.L_114:
        /*0048*/ 	.word	0x00000000


	//----- nvinfo : EIATTR_CBANK_PARAM_SIZE
	.align		4
.L_115:
        /*004c*/ 	.byte	0x03, 0x19
        /*004e*/ 	.short	0x000c


	//----- nvinfo : EIATTR_PARAM_CBANK
	.align		4
        /*0050*/ 	.byte	0x04, 0x0a
        /*0052*/ 	.short	(.L_117 - .L_116)
	.align		4
.L_116:
        /*0054*/ 	.word	index@(.nv.constant0._Z27precompute_inverse_twiddlesPN4cuda3std3__47complexIdEEj)
        /*0058*/ 	.short	0x0380
        /*005a*/ 	.short	0x000c


	//----- nvinfo : EIATTR_SW_WAR
	.align		4
.L_117:
        /*005c*/ 	.byte	0x04, 0x36
        /*005e*/ 	.short	(.L_119 - .L_118)
.L_118:
        /*0060*/ 	.word	0x00000008
.L_119:


//--------------------- .nv.info._Z19precompute_twiddlesPN4cuda3std3__47complexIdEEj --------------------------
	.section	.nv.info._Z19precompute_twiddlesPN4cuda3std3__47complexIdEEj,"",@"SHT_CUDA_INFO"
	.sectionflags	@""
	.align	4


	//----- nvinfo : EIATTR_CUDA_API_VERSION
	.align		4
        /*0000*/ 	.byte	0x04, 0x37
        /*0002*/ 	.short	(.L_121 - .L_120)
.L_120:
        /*0004*/ 	.word	0x00000082


	//----- nvinfo : EIATTR_KPARAM_INFO
	.align		4
.L_121:
        /*0008*/ 	.byte	0x04, 0x17
        /*000a*/ 	.short	(.L_123 - .L_122)
.L_122:
        /*000c*/ 	.word	0x00000000
        /*0010*/ 	.short	0x0001
        /*0012*/ 	.short	0x0008
        /*0014*/ 	.byte	0x00, 0xf0, 0x11, 0x00


	//----- nvinfo : EIATTR_KPARAM_INFO
	.align		4
.L_123:
        /*0018*/ 	.byte	0x04, 0x17
        /*001a*/ 	.short	(.L_125 - .L_124)
.L_124:
        /*001c*/ 	.word	0x00000000
        /*0020*/ 	.short	0x0000
        /*0022*/ 	.short	0x0000
        /*0024*/ 	.byte	0x00, 0xf5, 0x21, 0x00


	//----- nvinfo : EIATTR_SPARSE_MMA_MASK
	.align		4
.L_125:
        /*0028*/ 	.byte	0x03, 0x50
        /*002a*/ 	.short	0x0000


	//----- nvinfo : EIATTR_MAXREG_COUNT
	.align		4
        /*002c*/ 	.byte	0x03, 0x1b
        /*002e*/ 	.short	0x00ff


	//----- nvinfo : EIATTR_MERCURY_ISA_VERSION
	.align		4
        /*0030*/ 	.byte	0x03, 0x5f
        /*0032*/ 	.short	0x0101


	//----- nvinfo : EIATTR_VRC_CTA_INIT_COUNT
	.align		4
        /*0034*/ 	.byte	0x02, 0x4a
	.zero		1
	.zero		1


	//----- nvinfo : EIATTR_EXIT_INSTR_OFFSETS
	.align		4
        /*0038*/ 	.byte	0x04, 0x1c
        /*003a*/ 	.short	(.L_127 - .L_126)


	//   ....[0]....
.L_126:
        /*003c*/ 	.word	0x00000080


	//   ....[1]....
        /*0040*/ 	.word	0x00000970


	//----- nvinfo : EIATTR_CRS_STACK_SIZE
	.align		4
.L_127:
        /*0044*/ 	.byte	0x04, 0x1e
        /*0046*/ 	.short	(.L_129 - .L_128)
.L_128:
        /*0048*/ 	.word	0x00000000


	//----- nvinfo : EIATTR_CBANK_PARAM_SIZE
	.align		4
.L_129:
        /*004c*/ 	.byte	0x03, 0x19
        /*004e*/ 	.short	0x000c


	//----- nvinfo : EIATTR_PARAM_CBANK
	.align		4
        /*0050*/ 	.byte	0x04, 0x0a
        /*0052*/ 	.short	(.L_131 - .L_130)
	.align		4
.L_130:
        /*0054*/ 	.word	index@(.nv.constant0._Z19precompute_twiddlesPN4cuda3std3__47complexIdEEj)
        /*0058*/ 	.short	0x0380
        /*005a*/ 	.short	0x000c


	//----- nvinfo : EIATTR_SW_WAR
	.align		4
.L_131:
        /*005c*/ 	.byte	0x04, 0x36
        /*005e*/ 	.short	(.L_133 - .L_132)
.L_132:
        /*0060*/ 	.word	0x00000008
.L_133:


//--------------------- .nv.callgraph             --------------------------
	.section	.nv.callgraph,"",@"SHT_CUDA_CALLGRAPH"
	.align	4
	.sectionentsize	8
	.align		4
        /*0000*/ 	.word	0x00000000
	.align		4
        /*0004*/ 	.word	0xffffffff
	.align		4
        /*0008*/ 	.word	0x00000000
	.align		4
        /*000c*/ 	.word	0xfffffffe
	.align		4
        /*0010*/ 	.word	0x00000000
	.align		4
        /*0014*/ 	.word	0xfffffffd
	.align		4
        /*0018*/ 	.word	0x00000000
	.align		4
        /*001c*/ 	.word	0xfffffffc


//--------------------- .nv.constant4             --------------------------
	.section	.nv.constant4,"a",@progbits
	.align	8
	.align		8
.nv.constant4:
        /*0000*/ 	.dword	_ZN34_INTERNAL_3472caaa_4_k_cu_bb7f21284cuda3std6ranges3__45__cpo4swapE
	.align		8
        /*0008*/ 	.dword	_ZN34_INTERNAL_3472caaa_4_k_cu_bb7f21284cuda3std6ranges3__45__cpo9iter_moveE
	.align		8
        /*0010*/ 	.dword	__cudart_i2opi_d
	.align		8
        /*0018*/ 	.dword	__cudart_sin_cos_coeffs


//--------------------- .text._Z16butterfly_kernelv --------------------------
	.section	.text._Z16butterfly_kernelv,"ax",@progbits
	.align	128
        .global         _Z16butterfly_kernelv
        .type           _Z16butterfly_kernelv,@function
        .size           _Z16butterfly_kernelv,(.L_x_76 - _Z16butterfly_kernelv)
        .other          _Z16butterfly_kernelv,@"STO_CUDA_ENTRY STV_DEFAULT"
_Z16butterfly_kernelv:
.text._Z16butterfly_kernelv:
[----:B------:R-:W-:Y:S01]  /*0000*/  LDC R1, c[0x0][0x37c] ;  /* 0x0000df00ff017b82 */ /* 0x000fe20000000800 */
[----:B------:R-:W-:Y:S05]  /*0010*/  EXIT ;  /* 0x000000000000794d */ /* 0x000fea0003800000 */
.L_x_0:
[----:B------:R-:W-:-:S00]  /*0020*/  BRA `(.L_x_0) ;  /* 0xfffffffc00fc7947 */ /* 0x000fc0000383ffff */
[----:B------:R-:W-:-:S00]  /*0030*/  NOP ;  /* 0x0000000000007918 */ /* 0x000fc00000000000 */
        /* <DEDUP_REMOVED lines=12> */
.L_x_76:


//--------------------- .text._Z31bit_reversal_permutation_kernelPN4cuda3std3__47complexIdEEjj --------------------------
	.section	.text._Z31bit_reversal_permutation_kernelPN4cuda3std3__47complexIdEEjj,"ax",@progbits
	.align	128
        .global         _Z31bit_reversal_permutation_kernelPN4cuda3std3__47complexIdEEjj
        .type           _Z31bit_reversal_permutation_kernelPN4cuda3std3__47complexIdEEjj,@function
        .size           _Z31bit_reversal_permutation_kernelPN4cuda3std3__47complexIdEEjj,(.L_x_77 - _Z31bit_reversal_permutation_kernelPN4cuda3std3__47complexIdEEjj)
        .other          _Z31bit_reversal_permutation_kernelPN4cuda3std3__47complexIdEEjj,@"STO_CUDA_ENTRY STV_DEFAULT"
_Z31bit_reversal_permutation_kernelPN4cuda3std3__47complexIdEEjj:
.text._Z31bit_reversal_permutation_kernelPN4cuda3std3__47complexIdEEjj:
[----:B------:R-:W-:Y:S01]  /*0000*/  LDC R1, c[0x0][0x37c] ;  /* 0x0000df00ff017b82 */ /* 0x000fe20000000800 */
[----:B------:R-:W0:Y:S01]  /*0010*/  S2R R5, SR_CTAID.X ;  /* 0x0000000000057919 */ /* 0x000e220000002500 */
[----:B------:R-:W0:Y:S01]  /*0020*/  LDCU UR4, c[0x0][0x360] ;  /* 0x00006c00ff0477ac */ /* 0x000e220008000800 */
[----:B------:R-:W0:Y:S01]  /*0030*/  S2R R0, SR_TID.X ;  /* 0x0000000000007919 */ /* 0x000e220000002100 */
[----:B------:R-:W1:Y:S01]  /*0040*/  LDCU UR5, c[0x0][0x388] ;  /* 0x00007100ff0577ac */ /* 0x000e620008000800 */
[----:B0-----:R-:W-:-:S05]  /*0050*/  IMAD R5, R5, UR4, R0 ;  /* 0x0000000405057c24 */ /* 0x001fca000f8e0200 */
[----:B-1----:R-:W-:-:S13]  /*0060*/  ISETP.GE.U32.AND P0, PT, R5, UR5, PT ;  /* 0x0000000505007c0c */ /* 0x002fda000bf06070 */
[----:B------:R-:W-:Y:S05]  /*0070*/  @P0 EXIT ;  /* 0x000000000000094d */ /* 0x000fea0003800000 */
[----:B------:R-:W0:Y:S02]  /*0080*/  BREV R8, R5 ;  /* 0x0000000500087301 */ /* 0x000e240000000000 */
[----:B0-----:R-:W-:-:S13]  /*0090*/  ISETP.GE.U32.AND P0, PT, R5, R8, PT ;  /* 0x000000080500720c */ /* 0x001fda0003f06070 */
[----:B------:R-:W-:Y:S05]  /*00a0*/  @P0 EXIT ;  /* 0x000000000000094d */ /* 0x000fea0003800000 */
[----:B------:R-:W0:Y:S01]  /*00b0*/  LDC.64 R2, c[0x0][0x380] ;  /* 0x0000e000ff027b82 */ /* 0x000e220000000a00 */
[----:B------:R-:W1:Y:S01]  /*00c0*/  LDCU.64 UR4, c[0x0][0x358] ;  /* 0x00006b00ff0477ac */ /* 0x000e620008000a00 */
[----:B0-----:R-:W-:-:S04]  /*00d0*/  IMAD.WIDE.U32 R8, R8, 0x10, R2 ;  /* 0x0000001008087825 */ /* 0x001fc800078e0002 */
[----:B------:R-:W-:Y:S01]  /*00e0*/  IMAD.WIDE.U32 R2, R5, 0x10, R2 ;  /* 0x0000001005027825 */ /* 0x000fe200078e0002 */
[----:B-1----:R-:W2:Y:S04]  /*00f0*/  LDG.E.128 R12, desc[UR4][R8.64] ;  /* 0x00000004080c7981 */ /* 0x002ea8000c1e1d00 */
[----:B------:R-:W3:Y:S04]  /*0100*/  LDG.E.128 R4, desc[UR4][R2.64] ;  /* 0x0000000402047981 */ /* 0x000ee8000c1e1d00 */
[----:B--2---:R-:W-:Y:S04]  /*0110*/  STG.E.128 desc[UR4][R2.64], R12 ;  /* 0x0000000c02007986 */ /* 0x004fe8000c101d04 */
[----:B---3--:R-:W-:Y:S01]  /*0120*/  STG.E.128 desc[UR4][R8.64], R4 ;  /* 0x0000000408007986 */ /* 0x008fe2000c101d04 */
[----:B------:R-:W-:Y:S05]  /*0130*/  EXIT ;  /* 0x000000000000794d */ /* 0x000fea0003800000 */
.L_x_1:
        /* <DEDUP_REMOVED lines=12> */
.L_x_77:


//--------------------- .text._Z10dft_kernelPN4cuda3std3__47complexIdEES4_S4_j --------------------------
	.section	.text._Z10dft_kernelPN4cuda3std3__47complexIdEES4_S4_j,"ax",@progbits
	.align	128
        .global         _Z10dft_kernelPN4cuda3std3__47complexIdEES4_S4_j
        .type           _Z10dft_kernelPN4cuda3std3__47complexIdEES4_S4_j,@function
        .size           _Z10dft_kernelPN4cuda3std3__47complexIdEES4_S4_j,(.L_x_78 - _Z10dft_kernelPN4cuda3std3__47complexIdEES4_S4_j)
        .other          _Z10dft_kernelPN4cuda3std3__47complexIdEES4_S4_j,@"STO_CUDA_ENTRY STV_DEFAULT"
_Z10dft_kernelPN4cuda3std3__47complexIdEES4_S4_j:
.text._Z10dft_kernelPN4cuda3std3__47complexIdEES4_S4_j:
[----:B------:R-:W-:Y:S01]  /*0000*/  LDC R1, c[0x0][0x37c] ;  /* 0x0000df00ff017b82 */ /* 0x000fe20000000800 */
[----:B------:R-:W0:Y:S01]  /*0010*/  LDCU UR7, c[0x0][0x398] ;  /* 0x00007300ff0777ac */ /* 0x000e220008000800 */
[----:B------:R-:W1:Y:S06]  /*0020*/  S2R R35, SR_TID.X ;  /* 0x0000000000237919 */ /* 0x000e6c0000002100 */
[----:B------:R-:W1:Y:S01]  /*0030*/  S2UR UR6, SR_CTAID.X ;  /* 0x00000000000679c3 */ /* 0x000e620000002500 */
[----:B------:R-:W-:Y:S01]  /*0040*/  CS2R R10, SRZ ;  /* 0x00000000000a7805 */ /* 0x000fe2000001ff00 */
[----:B------:R-:W2:Y:S01]  /*0050*/  LDCU.64 UR4, c[0x0][0x358] ;  /* 0x00006b00ff0477ac */ /* 0x000ea20008000a00 */
[----:B------:R-:W-:-:S05]  /*0060*/  CS2R R8, SRZ ;  /* 0x0000000000087805 */ /* 0x000fca000001ff00 */
[----:B------:R-:W1:Y:S01]  /*0070*/  LDC R34, c[0x0][0x360] ;  /* 0x0000d800ff227b82 */ /* 0x000e620000000800 */
[----:B0-----:R-:W-:-:S05]  /*0080*/  IMAD.U32 R33, RZ, RZ, UR7 ;  /* 0x00000007ff217e24 */ /* 0x001fca000f8e00ff */
[----:B------:R-:W-:Y:S01]  /*0090*/  ISETP.NE.AND P0, PT, R33, RZ, PT ;  /* 0x000000ff2100720c */ /* 0x000fe20003f05270 */
[----:B-1----:R-:W-:-:S12]  /*00a0*/  IMAD R32, R34, UR6, R35 ;  /* 0x0000000622207c24 */ /* 0x002fd8000f8e0223 */
[----:B--2---:R-:W-:Y:S05]  /*00b0*/  @!P0 BRA `(.L_x_2) ;  /* 0x00000008006c8947 */ /* 0x004fea0003800000 */
[----:B------:R-:W-:Y:S01]  /*00c0*/  BSSY.RECONVERGENT B0, `(.L_x_2) ;  /* 0x000009a000007945 */ /* 0x000fe20003800200 */
[----:B------:R-:W-:Y:S01]  /*00d0*/  IMAD.MOV.U32 R7, RZ, RZ, RZ ;  /* 0x000000ffff077224 */ /* 0x000fe200078e00ff */
[----:B------:R-:W-:Y:S02]  /*00e0*/  CS2R R8, SRZ ;  /* 0x0000000000087805 */ /* 0x000fe4000001ff00 */
[----:B------:R-:W-:Y:S01]  /*00f0*/  CS2R R10, SRZ ;  /* 0x00000000000a7805 */ /* 0x000fe2000001ff00 */
[----:B------:R-:W0:Y:S06]  /*0100*/  LDCU UR7, c[0x0][0x398] ;  /* 0x00007300ff0777ac */ /* 0x000e2c0008000800 */
.L_x_15:
[----:B-1----:R-:W1:Y:S01]  /*0110*/  LDCU UR6, c[0x0][0x398] ;  /* 0x00007300ff0677ac */ /* 0x002e620008000800 */
[----:B------:R-:W-:Y:S01]  /*0120*/  IMAD.IADD R0, R35, 0x1, R7 ;  /* 0x0000000123007824 */ /* 0x000fe200078e0207 */
[----:B------:R-:W-:Y:S02]  /*0130*/  CS2R R14, SRZ ;  /* 0x00000000000e7805 */ /* 0x000fe4000001ff00 */
[----:B------:R-:W-:Y:S01]  /*0140*/  CS2R R12, SRZ ;  /* 0x00000000000c7805 */ /* 0x000fe2000001ff00 */
[----:B-1----:R-:W-:-:S05]  /*0150*/  IMAD.U32 R33, RZ, RZ, UR6 ;  /* 0x00000006ff217e24 */ /* 0x002fca000f8e00ff */
[----:B------:R-:W-:-:S13]  /*0160*/  ISETP.GE.U32.AND P0, PT, R0, R33, PT ;  /* 0x000000210000720c */ /* 0x000fda0003f06070 */
[----:B------:R-:W1:Y:S02]  /*0170*/  @!P0 LDC.64 R2, c[0x0][0x380] ;  /* 0x0000e000ff028b82 */ /* 0x000e640000000a00 */
[----:B-1----:R-:W-:-:S05]  /*0180*/  @!P0 IMAD.WIDE.U32 R2, R0, 0x10, R2 ;  /* 0x0000001000028825 */ /* 0x002fca00078e0002 */
[----:B------:R-:W2:Y:S01]  /*0190*/  @!P0 LDG.E.128 R12, desc[UR4][R2.64] ;  /* 0x00000004020c8981 */ /* 0x000ea2000c1e1d00 */
[----:B------:R-:W-:Y:S01]  /*01a0*/  MOV R0, 0x400 ;  /* 0x0000040000007802 */ /* 0x000fe20000000f00 */
[----:B------:R-:W-:Y:S01]  /*01b0*/  BSSY.RECONVERGENT B1, `(.L_x_3) ;  /* 0x0000086000017945 */ /* 0x000fe20003800200 */
[----:B------:R-:W-:Y:S01]  /*01c0*/  ISETP.GE.U32.AND P0, PT, R32, R33, PT ;  /* 0x000000212000720c */ /* 0x000fe20003f06070 */
[----:B------:R-:W1:Y:S02]  /*01d0*/  S2R R5, SR_CgaCtaId ;  /* 0x0000000000057919 */ /* 0x000e640000008800 */
[----:B-1----:R-:W-:-:S05]  /*01e0*/  LEA R5, R5, R0, 0x18 ;  /* 0x0000000005057211 */ /* 0x002fca00078ec0ff */
[----:B------:R-:W-:-:S05]  /*01f0*/  IMAD R17, R35, 0x10, R5 ;  /* 0x0000001023117824 */ /* 0x000fca00078e0205 */
[----:B--2---:R1:W-:Y:S01]  /*0200*/  STS.128 [R17], R12 ;  /* 0x0000000c11007388 */ /* 0x0043e20000000c00 */
[----:B------:R-:W-:Y:S06]  /*0210*/  BAR.SYNC.DEFER_BLOCKING 0x0 ;  /* 0x0000000000007b1d */ /* 0x000fec0000010000 */
[----:B------:R-:W-:Y:S05]  /*0220*/  @P0 BRA `(.L_x_4) ;  /* 0x0000000400f80947 */ /* 0x000fea0003800000 */
[----:B------:R-:W2:Y:S01]  /*0230*/  I2F.U32.RP R0, R33 ;  /* 0x0000002100007306 */ /* 0x000ea20000209000 */
[----:B------:R-:W-:Y:S02]  /*0240*/  ISETP.NE.U32.AND P1, PT, R33, RZ, PT ;  /* 0x000000ff2100720c */ /* 0x000fe40003f25070 */
[----:B------:R-:W-:-:S05]  /*0250*/  LOP3.LUT R4, RZ, R33, RZ, 0x33, !PT ;  /* 0x00000021ff047212 */ /* 0x000fca00078e33ff */
[----:B--2---:R-:W1:Y:S02]  /*0260*/  MUFU.RCP R0, R0 ;  /* 0x0000000000007308 */ /* 0x004e640000001000 */
[----:B-1----:R-:W-:Y:S02]  /*0270*/  VIADD R12, R0, 0xffffffe ;  /* 0x0ffffffe000c7836 */ /* 0x002fe40000000000 */
[----:B------:R-:W-:-:S04]  /*0280*/  IMAD.MOV.U32 R0, RZ, RZ, R7 ;  /* 0x000000ffff007224 */ /* 0x000fc800078e0007 */
[----:B------:R-:W1:Y:S02]  /*0290*/  F2I.FTZ.U32.TRUNC.NTZ R3, R12 ;  /* 0x0000000c00037305 */ /* 0x000e64000021f000 */
[----:B-1----:R-:W-:-:S04]  /*02a0*/  IMAD.MOV R2, RZ, RZ, -R3 ;  /* 0x000000ffff027224 */ /* 0x002fc800078e0a03 */
[----:B------:R-:W-:Y:S02]  /*02b0*/  IMAD R13, R2, R33, RZ ;  /* 0x00000021020d7224 */ /* 0x000fe400078e02ff */
[----:B------:R-:W-:-:S04]  /*02c0*/  IMAD.MOV.U32 R2, RZ, RZ, RZ ;  /* 0x000000ffff027224 */ /* 0x000fc800078e00ff */
[----:B------:R-:W-:-:S04]  /*02d0*/  IMAD.HI.U32 R6, R3, R13, R2 ;  /* 0x0000000d03067227 */ /* 0x000fc800078e0002 */
[----:B------:R-:W-:-:S07]  /*02e0*/  IMAD R3, R32, R7, RZ ;  /* 0x0000000720037224 */ /* 0x000fce00078e02ff */
.L_x_14:
[----:B------:R-:W-:Y:S01]  /*02f0*/  IMAD.HI.U32 R12, R6, R3, RZ ;  /* 0x00000003060c7227 */ /* 0x000fe200078e00ff */
[----:B------:R-:W1:Y:S03]  /*0300*/  LDS.128 R16, [R5] ;  /* 0x0000000005107984 */ /* 0x000e660000000c00 */
[----:B0-----:R-:W-:Y:S02]  /*0310*/  IMAD.U32 R33, RZ, RZ, UR7 ;  /* 0x00000007ff217e24 */ /* 0x001fe4000f8e00ff */
[----:B------:R-:W-:-:S04]  /*0320*/  IMAD.MOV R12, RZ, RZ, -R12 ;  /* 0x000000ffff0c7224 */ /* 0x000fc800078e0a0c */
[----:B------:R-:W-:Y:S02]  /*0330*/  IMAD R14, R33, R12, R3 ;  /* 0x0000000c210e7224 */ /* 0x000fe400078e0203 */
[----:B------:R-:W0:Y:S03]  /*0340*/  LDC.64 R12, c[0x0][0x390] ;  /* 0x0000e400ff0c7b82 */ /* 0x000e260000000a00 */
[----:B------:R-:W-:-:S13]  /*0350*/  ISETP.GE.U32.AND P0, PT, R14, R33, PT ;  /* 0x000000210e00720c */ /* 0x000fda0003f06070 */
[----:B------:R-:W-:-:S05]  /*0360*/  @P0 IMAD.IADD R14, R14, 0x1, -R33 ;  /* 0x000000010e0e0824 */ /* 0x000fca00078e0a21 */
[----:B------:R-:W-:-:S13]  /*0370*/  ISETP.GE.U32.AND P0, PT, R14, R33, PT ;  /* 0x000000210e00720c */ /* 0x000fda0003f06070 */
[----:B------:R-:W-:-:S05]  /*0380*/  @P0 IMAD.IADD R14, R14, 0x1, -R33 ;  /* 0x000000010e0e0824 */ /* 0x000fca00078e0a21 */
[----:B------:R-:W-:-:S05]  /*0390*/  SEL R15, R4, R14, !P1 ;  /* 0x0000000e040f7207 */ /* 0x000fca0004800000 */
[----:B0-----:R-:W-:-:S06]  /*03a0*/  IMAD.WIDE.U32 R12, R15, 0x10, R12 ;  /* 0x000000100f0c7825 */ /* 0x001fcc00078e000c */
[----:B------:R-:W1:Y:S01]  /*03b0*/  LDG.E.128 R12, desc[UR4][R12.64] ;  /* 0x000000040c0c7981 */ /* 0x000e62000c1e1d00 */
[----:B------:R-:W-:Y:S01]  /*03c0*/  BSSY.RECONVERGENT B2, `(.L_x_5) ;  /* 0x000005b000027945 */ /* 0x000fe20003800200 */
[----:B-1----:R-:W-:Y:S02]  /*03d0*/  DMUL R30, R16, R14 ;  /* 0x0000000e101e7228 */ /* 0x002fe40000000000 */
[-C--:B------:R-:W-:Y:S02]  /*03e0*/  DMUL R28, R18, R12.reuse ;  /* 0x0000000c121c7228 */ /* 0x080fe40000000000 */
[----:B------:R-:W-:Y:S02]  /*03f0*/  DMUL R26, R16, R12 ;  /* 0x0000000c101a7228 */ /* 0x000fe40000000000 */
[----:B------:R-:W-:-:S04]  /*0400*/  DMUL R22, R18, R14 ;  /* 0x0000000e12167228 */ /* 0x000fc80000000000 */
[----:B------:R-:W-:-:S04]  /*0410*/  DADD R24, R30, R28 ;  /* 0x000000001e187229 */ /* 0x000fc8000000001c */
[----:B------:R-:W-:-:S04]  /*0420*/  DADD R20, R26, -R22 ;  /* 0x000000001a147229 */ /* 0x000fc80000000816 */
[----:B------:R-:W-:-:S06]  /*0430*/  DSETP.NAN.AND P0, PT, R24, R24, PT ;  /* 0x000000181800722a */ /* 0x000fcc0003f08000 */
[----:B------:R-:W-:-:S14]  /*0440*/  DSETP.NUM.OR P0, PT, R20, R20, !P0 ;  /* 0x000000141400722a */ /* 0x000fdc0004707400 */
[----:B------:R-:W-:Y:S05]  /*0450*/  @P0 BRA `(.L_x_6) ;  /* 0x0000000400440947 */ /* 0x000fea0003800000 */
[----:B------:R-:W-:Y:S01]  /*0460*/  DSETP.NEU.AND P0, PT, |R16|, +INF , PT ;  /* 0x7ff000001000742a */ /* 0x000fe20003f0d200 */
[----:B------:R-:W-:Y:S04]  /*0470*/  BSSY.RECONVERGENT B3, `(.L_x_7) ;  /* 0x000001d000037945 */ /* 0x000fe80003800200 */
[----:B------:R-:W-:Y:S01]  /*0480*/  BSSY.RELIABLE B4, `(.L_x_8) ;  /* 0x000000b000047945 */ /* 0x000fe20003800100 */
[----:B------:R-:W-:Y:S02]  /*0490*/  IMAD.MOV.U32 R36, RZ, RZ, R14 ;  /* 0x000000ffff247224 */ /* 0x000fe400078e000e */
[----:B------:R-:W-:Y:S02]  /*04a0*/  IMAD.MOV.U32 R37, RZ, RZ, R15 ;  /* 0x000000ffff257224 */ /* 0x000fe400078e000f */
[----:B------:R-:W-:-:S02]  /*04b0*/  IMAD.MOV.U32 R14, RZ, RZ, 0x0 ;  /* 0x00000000ff0e7424 */ /* 0x000fc400078e00ff */
[----:B------:R-:W-:Y:S02]  /*04c0*/  IMAD.MOV.U32 R15, RZ, RZ, 0x3ff00000 ;  /* 0x3ff00000ff0f7424 */ /* 0x000fe400078e00ff */
[----:B------:R-:W-:Y:S05]  /*04d0*/  @!P0 BRA `(.L_x_9) ;  /* 0x0000000000148947 */ /* 0x000fea0003800000 */
[----:B------:R-:W-:Y:S01]  /*04e0*/  DSETP.NEU.AND P2, PT, |R18|, +INF , PT ;  /* 0x7ff000001200742a */ /* 0x000fe20003f4d200 */
[----:B------:R-:W-:-:S13]  /*04f0*/  PLOP3.LUT P0, PT, PT, PT, PT, 0x80, 0x8 ;  /* 0x000000000008781c */ /* 0x000fda0003f0f070 */
[----:B------:R-:W-:Y:S05]  /*0500*/  @P2 BREAK.RELIABLE B4 ;  /* 0x0000000000042942 */ /* 0x000fea0003800100 */
[----:B------:R-:W-:Y:S05]  /*0510*/  @P2 BRA `(.L_x_10) ;  /* 0x0000000000482947 */ /* 0x000fea0003800000 */
[----:B------:R-:W-:-:S07]  /*0520*/  CS2R R14, SRZ ;  /* 0x00000000000e7805 */ /* 0x000fce000001ff00 */
.L_x_9:
[----:B------:R-:W-:Y:S05]  /*0530*/  BSYNC.RELIABLE B4 ;  /* 0x0000000000047941 */ /* 0x000fea0003800100 */
.L_x_8:
[----:B------:R-:W-:Y:S01]  /*0540*/  DSETP.NEU.AND P0, PT, |R18|, +INF , PT ;  /* 0x7ff000001200742a */ /* 0x000fe20003f0d200 */
[----:B------:R-:W-:Y:S01]  /*0550*/  LOP3.LUT R17, R15, 0x80000000, R17, 0xb8, !PT ;  /* 0x800000000f117812 */ /* 0x000fe200078eb811 */
[----:B------:R-:W-:Y:S02]  /*0560*/  IMAD.MOV.U32 R16, RZ, RZ, R14 ;  /* 0x000000ffff107224 */ /* 0x000fe400078e000e */
[----:B------:R-:W-:Y:S02]  /*0570*/  IMAD.MOV.U32 R18, RZ, RZ, RZ ;  /* 0x000000ffff127224 */ /* 0x000fe400078e00ff */
[----:B------:R-:W-:Y:S01]  /*0580*/  FSEL R15, RZ, 1.875, P0 ;  /* 0x3ff00000ff0f7808 */ /* 0x000fe20000000000 */
[----:B------:R-:W-:-:S03]  /*0590*/  DSETP.NAN.AND P0, PT, R12, R12, PT ;  /* 0x0000000c0c00722a */ /* 0x000fc60003f08000 */
[----:B------:R-:W-:Y:S02]  /*05a0*/  LOP3.LUT R19, R15, 0x80000000, R19, 0xb8, !PT ;  /* 0x800000000f137812 */ /* 0x000fe400078eb813 */
[----:B------:R-:W-:Y:S02]  /*05b0*/  LOP3.LUT R15, RZ, 0x80000000, R13, 0xb8, !PT ;  /* 0x80000000ff0f7812 */ /* 0x000fe400078eb80d */
[----:B------:R-:W-:Y:S02]  /*05c0*/  FSEL R12, R12, RZ, !P0 ;  /* 0x000000ff0c0c7208 */ /* 0x000fe40004000000 */
[----:B------:R-:W-:Y:S01]  /*05d0*/  FSEL R15, R13, R15, !P0 ;  /* 0x0000000f0d0f7208 */ /* 0x000fe20004000000 */
[----:B------:R-:W-:Y:S01]  /*05e0*/  DSETP.NAN.AND P0, PT, R36, R36, PT ;  /* 0x000000242400722a */ /* 0x000fe20003f08000 */
[----:B------:R-:W-:-:S05]  /*05f0*/  LOP3.LUT R13, RZ, 0x80000000, R37, 0xb8, !PT ;  /* 0x80000000ff0d7812 */ /* 0x000fca00078eb825 */
[----:B------:R-:W-:Y:S02]  /*0600*/  FSEL R36, R36, RZ, !P0 ;  /* 0x000000ff24247208 */ /* 0x000fe40004000000 */
[----:B------:R-:W-:Y:S01]  /*0610*/  FSEL R37, R37, R13, !P0 ;  /* 0x0000000d25257208 */ /* 0x000fe20004000000 */
[----:B------:R-:W-:Y:S01]  /*0620*/  IMAD.MOV.U32 R13, RZ, RZ, R15 ;  /* 0x000000ffff0d7224 */ /* 0x000fe200078e000f */
[----:B------:R-:W-:-:S13]  /*0630*/  PLOP3.LUT P0, PT, PT, PT, PT, 0x8, 0x80 ;  /* 0x000000000080781c */ /* 0x000fda0003f0e170 */
.L_x_10:
[----:B------:R-:W-:Y:S05]  /*0640*/  BSYNC.RECONVERGENT B3 ;  /* 0x0000000000037941 */ /* 0x000fea0003800200 */
.L_x_7:
[----:B------:R-:W-:Y:S01]  /*0650*/  DSETP.NEU.AND P2, PT, |R12|, +INF , PT ;  /* 0x7ff000000c00742a */ /* 0x000fe20003f4d200 */
[----:B------:R-:W-:Y:S02]  /*0660*/  IMAD.MOV.U32 R14, RZ, RZ, 0x0 ;  /* 0x00000000ff0e7424 */ /* 0x000fe400078e00ff */
[----:B------:R-:W-:-:S11]  /*0670*/  IMAD.MOV.U32 R15, RZ, RZ, 0x3ff00000 ;  /* 0x3ff00000ff0f7424 */ /* 0x000fd600078e00ff */
[----:B------:R-:W-:Y:S05]  /*0680*/  @!P2 BRA `(.L_x_11) ;  /* 0x00000000000ca947 */ /* 0x000fea0003800000 */
[----:B------:R-:W-:-:S14]  /*0690*/  DSETP.NEU.AND P2, PT, |R36|, +INF , PT ;  /* 0x7ff000002400742a */ /* 0x000fdc0003f4d200 */
[----:B------:R-:W-:Y:S05]  /*06a0*/  @P2 BRA `(.L_x_12) ;  /* 0x0000000000402947 */ /* 0x000fea0003800000 */
[----:B------:R-:W-:-:S07]  /*06b0*/  CS2R R14, SRZ ;  /* 0x00000000000e7805 */ /* 0x000fce000001ff00 */
.L_x_11:
[----:B------:R-:W-:Y:S01]  /*06c0*/  DSETP.NAN.AND P0, PT, R16, R16, PT ;  /* 0x000000101000722a */ /* 0x000fe20003f08000 */
[----:B------:R-:W-:Y:S01]  /*06d0*/  LOP3.LUT R21, RZ, 0x80000000, R17, 0xb8, !PT ;  /* 0x80000000ff157812 */ /* 0x000fe200078eb811 */
[----:B------:R-:W-:Y:S01]  /*06e0*/  DSETP.NEU.AND P3, PT, |R36|, +INF , PT ;  /* 0x7ff000002400742a */ /* 0x000fe20003f6d200 */
[----:B------:R-:W-:Y:S01]  /*06f0*/  LOP3.LUT R13, R15, 0x80000000, R13, 0xb8, !PT ;  /* 0x800000000f0d7812 */ /* 0x000fe200078eb80d */
[----:B------:R-:W-:Y:S01]  /*0700*/  DSETP.NAN.AND P2, PT, R18, R18, PT ;  /* 0x000000121200722a */ /* 0x000fe20003f48000 */
[----:B------:R-:W-:Y:S01]  /*0710*/  LOP3.LUT R15, RZ, 0x80000000, R19, 0xb8, !PT ;  /* 0x80000000ff0f7812 */ /* 0x000fe200078eb813 */
[----:B------:R-:W-:Y:S01]  /*0720*/  IMAD.MOV.U32 R12, RZ, RZ, R14 ;  /* 0x000000ffff0c7224 */ /* 0x000fe200078e000e */
[----:B------:R-:W-:Y:S01]  /*0730*/  FSEL R17, R17, R21, !P0 ;  /* 0x0000001511117208 */ /* 0x000fe20004000000 */
[----:B------:R-:W-:Y:S01]  /*0740*/  IMAD.MOV.U32 R36, RZ, RZ, RZ ;  /* 0x000000ffff247224 */ /* 0x000fe200078e00ff */
[----:B------:R-:W-:Y:S02]  /*0750*/  FSEL R21, RZ, 1.875, P3 ;  /* 0x3ff00000ff157808 */ /* 0x000fe40001800000 */
[----:B------:R-:W-:-:S02]  /*0760*/  FSEL R16, R16, RZ, !P0 ;  /* 0x000000ff10107208 */ /* 0x000fc40004000000 */
[----:B------:R-:W-:Y:S02]  /*0770*/  FSEL R19, R19, R15, !P2 ;  /* 0x0000000f13137208 */ /* 0x000fe40005000000 */
[----:B------:R-:W-:Y:S02]  /*0780*/  FSEL R18, R18, RZ, !P2 ;  /* 0x000000ff12127208 */ /* 0x000fe40005000000 */
[----:B------:R-:W-:Y:S01]  /*0790*/  LOP3.LUT R37, R21, 0x80000000, R37, 0xb8, !PT ;  /* 0x8000000015257812 */ /* 0x000fe200078eb825 */
[----:B------:R-:W-:Y:S06]  /*07a0*/  BRA `(.L_x_13) ;  /* 0x0000000000587947 */ /* 0x000fec0003800000 */
.L_x_12:
[----:B------:R-:W-:Y:S05]  /*07b0*/  @!P0 BRA `(.L_x_13) ;  /* 0x0000000000548947 */ /* 0x000fea0003800000 */
[----:B------:R-:W-:Y:S02]  /*07c0*/  DSETP.NEU.AND P0, PT, |R22|, +INF , PT ;  /* 0x7ff000001600742a */ /* 0x000fe40003f0d200 */
[----:B------:R-:W-:-:S04]  /*07d0*/  DSETP.NEU.AND P2, PT, |R28|, +INF , PT ;  /* 0x7ff000001c00742a */ /* 0x000fc80003f4d200 */
[----:B------:R-:W-:-:S06]  /*07e0*/  DSETP.NEU.AND P0, PT, |R26|, +INF , P0 ;  /* 0x7ff000001a00742a */ /* 0x000fcc000070d200 */
[----:B------:R-:W-:-:S14]  /*07f0*/  DSETP.NEU.AND P0, PT, |R30|, +INF , P0 ;  /* 0x7ff000001e00742a */ /* 0x000fdc000070d200 */
[----:B------:R-:W-:Y:S05]  /*0800*/  @P0 BRA P2, `(.L_x_6) ;  /* 0x0000000000580947 */ /* 0x000fea0001000000 */
[----:B------:R-:W-:Y:S01]  /*0810*/  DSETP.NAN.AND P2, PT, R16, R16, PT ;  /* 0x000000101000722a */ /* 0x000fe20003f48000 */
[----:B------:R-:W-:Y:S01]  /*0820*/  LOP3.LUT R15, RZ, 0x80000000, R17, 0xb8, !PT ;  /* 0x80000000ff0f7812 */ /* 0x000fe200078eb811 */
[----:B------:R-:W-:Y:S01]  /*0830*/  DSETP.NAN.AND P0, PT, R18, R18, PT ;  /* 0x000000121200722a */ /* 0x000fe20003f08000 */
[----:B------:R-:W-:Y:S01]  /*0840*/  LOP3.LUT R21, RZ, 0x80000000, R13, 0xb8, !PT ;  /* 0x80000000ff157812 */ /* 0x000fe200078eb80d */
[----:B------:R-:W-:Y:S01]  /*0850*/  DSETP.NAN.AND P3, PT, R36, R36, PT ;  /* 0x000000242400722a */ /* 0x000fe20003f68000 */
[----:B------:R-:W-:Y:S02]  /*0860*/  LOP3.LUT R23, RZ, 0x80000000, R37, 0xb8, !PT ;  /* 0x80000000ff177812 */ /* 0x000fe400078eb825 */
[----:B------:R-:W-:Y:S02]  /*0870*/  FSEL R17, R17, R15, !P2 ;  /* 0x0000000f11117208 */ /* 0x000fe40005000000 */
[----:B------:R-:W-:Y:S01]  /*0880*/  FSEL R16, R16, RZ, !P2 ;  /* 0x000000ff10107208 */ /* 0x000fe20005000000 */
[----:B------:R-:W-:Y:S01]  /*0890*/  DSETP.NAN.AND P2, PT, R12, R12, PT ;  /* 0x0000000c0c00722a */ /* 0x000fe20003f48000 */
[----:B------:R-:W-:-:S02]  /*08a0*/  LOP3.LUT R15, RZ, 0x80000000, R19, 0xb8, !PT ;  /* 0x80000000ff0f7812 */ /* 0x000fc400078eb813 */
[----:B------:R-:W-:Y:S02]  /*08b0*/  FSEL R18, R18, RZ, !P0 ;  /* 0x000000ff12127208 */ /* 0x000fe40004000000 */
[----:B------:R-:W-:Y:S02]  /*08c0*/  FSEL R19, R19, R15, !P0 ;  /* 0x0000000f13137208 */ /* 0x000fe40004000000 */
[----:B------:R-:W-:Y:S02]  /*08d0*/  FSEL R13, R13, R21, !P2 ;  /* 0x000000150d0d7208 */ /* 0x000fe40005000000 */
[----:B------:R-:W-:Y:S02]  /*08e0*/  FSEL R12, R12, RZ, !P2 ;  /* 0x000000ff0c0c7208 */ /* 0x000fe40005000000 */
[----:B------:R-:W-:Y:S02]  /*08f0*/  FSEL R37, R37, R23, !P3 ;  /* 0x0000001725257208 */ /* 0x000fe40005800000 */
[----:B------:R-:W-:-:S07]  /*0900*/  FSEL R36, R36, RZ, !P3 ;  /* 0x000000ff24247208 */ /* 0x000fce0005800000 */
.L_x_13:
[C---:B------:R-:W-:Y:S02]  /*0910*/  DMUL R14, R36.reuse, R18 ;  /* 0x00000012240e7228 */ /* 0x040fe40000000000 */
[----:B------:R-:W-:-:S06]  /*0920*/  DMUL R36, R36, R16 ;  /* 0x0000001024247228 */ /* 0x000fcc0000000000 */
[C---:B------:R-:W-:Y:S02]  /*0930*/  DFMA R14, R12.reuse, R16, -R14 ;  /* 0x000000100c0e722b */ /* 0x040fe4000000080e */
[----:B------:R-:W-:-:S06]  /*0940*/  DFMA R36, R12, R18, R36 ;  /* 0x000000120c24722b */ /* 0x000fcc0000000024 */
[----:B------:R-:W-:Y:S02]  /*0950*/  DMUL R20, R14, +INF ;  /* 0x7ff000000e147828 */ /* 0x000fe40000000000 */
[----:B------:R-:W-:-:S11]  /*0960*/  DMUL R24, R36, +INF ;  /* 0x7ff0000024187828 */ /* 0x000fd60000000000 */
.L_x_6:
[----:B------:R-:W-:Y:S05]  /*0970*/  BSYNC.RECONVERGENT B2 ;  /* 0x0000000000027941 */ /* 0x000fea0003800200 */
.L_x_5:
[----:B------:R-:W-:Y:S01]  /*0980*/  VIADD R2, R2, 0x1 ;  /* 0x0000000102027836 */ /* 0x000fe20000000000 */
[----:B------:R-:W-:Y:S01]  /*0990*/  DADD R8, R20, R8 ;  /* 0x0000000014087229 */ /* 0x000fe20000000008 */
[----:B------:R-:W-:Y:S01]  /*09a0*/  VIADD R0, R0, 0x1 ;  /* 0x0000000100007836 */ /* 0x000fe20000000000 */
[----:B------:R-:W-:Y:S01]  /*09b0*/  DADD R10, R24, R10 ;  /* 0x00000000180a7229 */ /* 0x000fe2000000000a */
[----:B------:R-:W-:Y:S01]  /*09c0*/  IMAD.IADD R3, R32, 0x1, R3 ;  /* 0x0000000120037824 */ /* 0x000fe200078e0203 */
[----:B------:R-:W-:Y:S01]  /*09d0*/  ISETP.GE.U32.AND P0, PT, R2, R34, PT ;  /* 0x000000220200720c */ /* 0x000fe20003f06070 */
[----:B------:R-:W-:Y:S01]  /*09e0*/  VIADD R5, R5, 0x10 ;  /* 0x0000001005057836 */ /* 0x000fe20000000000 */
[----:B------:R-:W-:-:S13]  /*09f0*/  ISETP.LT.U32.AND P2, PT, R0, R33, PT ;  /* 0x000000210000720c */ /* 0x000fda0003f41070 */
[----:B------:R-:W-:Y:S05]  /*0a00*/  @!P0 BRA P2, `(.L_x_14) ;  /* 0xfffffff800388947 */ /* 0x000fea000103ffff */
.L_x_4:
[----:B0-----:R-:W-:Y:S05]  /*0a10*/  BSYNC.RECONVERGENT B1 ;  /* 0x0000000000017941 */ /* 0x001fea0003800200 */
.L_x_3:
[----:B------:R-:W-:Y:S01]  /*0a20*/  IMAD.IADD R7, R34, 0x1, R7 ;  /* 0x0000000122077824 */ /* 0x000fe200078e0207 */
[----:B------:R-:W-:Y:S04]  /*0a30*/  BAR.SYNC.DEFER_BLOCKING 0x0 ;  /* 0x0000000000007b1d */ /* 0x000fe80000010000 */
[----:B------:R-:W-:-:S13]  /*0a40*/  ISETP.GE.U32.AND P0, PT, R7, R33, PT ;  /* 0x000000210700720c */ /* 0x000fda0003f06070 */
[----:B------:R-:W-:Y:S05]  /*0a50*/  @!P0 BRA `(.L_x_15) ;  /* 0xfffffff400ac8947 */ /* 0x000fea000383ffff */
[----:B------:R-:W-:Y:S05]  /*0a60*/  BSYNC.RECONVERGENT B0 ;  /* 0x0000000000007941 */ /* 0x000fea0003800200 */
.L_x_2:
[----:B------:R-:W-:-:S13]  /*0a70*/  ISETP.GE.U32.AND P0, PT, R32, R33, PT ;  /* 0x000000212000720c */ /* 0x000fda0003f06070 */
[----:B------:R-:W-:Y:S05]  /*0a80*/  @P0 EXIT ;  /* 0x000000000000094d */ /* 0x000fea0003800000 */
[----:B------:R-:W0:Y:S02]  /*0a90*/  LDC.64 R2, c[0x0][0x388] ;  /* 0x0000e200ff027b82 */ /* 0x000e240000000a00 */
[----:B0-----:R-:W-:-:S05]  /*0aa0*/  IMAD.WIDE.U32 R32, R32, 0x10, R2 ;  /* 0x0000001020207825 */ /* 0x001fca00078e0002 */
[----:B------:R-:W-:Y:S01]  /*0ab0*/  STG.E.128 desc[UR4][R32.64], R8 ;  /* 0x0000000820007986 */ /* 0x000fe2000c101d04 */
[----:B------:R-:W-:Y:S05]  /*0ac0*/  EXIT ;  /* 0x000000000000794d */ /* 0x000fea0003800000 */
.L_x_16:
        /* <DEDUP_REMOVED lines=11> */
.L_x_78:


//--------------------- .text._Z16naive_dft_kernelPN4cuda3std3__47complexIdEES4_S4_j --------------------------
	.section	.text._Z16naive_dft_kernelPN4cuda3std3__47complexIdEES4_S4_j,"ax",@progbits
	.align	128
        .global         _Z16naive_dft_kernelPN4cuda3std3__47complexIdEES4_S4_j
        .type           _Z16naive_dft_kernelPN4cuda3std3__47complexIdEES4_S4_j,@function
        .size           _Z16naive_dft_kernelPN4cuda3std3__47complexIdEES4_S4_j,(.L_x_71 - _Z16naive_dft_kernelPN4cuda3std3__47complexIdEES4_S4_j)
        .other          _Z16naive_dft_kernelPN4cuda3std3__47complexIdEES4_S4_j,@"STO_CUDA_ENTRY STV_DEFAULT"
_Z16naive_dft_kernelPN4cuda3std3__47complexIdEES4_S4_j:
.text._Z16naive_dft_kernelPN4cuda3std3__47complexIdEES4_S4_j:
[----:B------:R-:W-:Y:S01]  /*0000*/  LDC R1, c[0x0][0x37c] ;  /* 0x0000df00ff017b82 */ /* 0x000fe20000000800 */
[----:B------:R-:W0:Y:S07]  /*0010*/  S2R R0, SR_TID.X ;  /* 0x0000000000007919 */ /* 0x000e2e0000002100 */
[----:B------:R-:W0:Y:S01]  /*0020*/  S2UR UR4, SR_CTAID.X ;  /* 0x00000000000479c3 */ /* 0x000e220000002500 */
[----:B------:R-:W1:Y:S07]  /*0030*/  LDCU UR6, c[0x0][0x398] ;  /* 0x00007300ff0677ac */ /* 0x000e6e0008000800 */
[----:B------:R-:W0:Y:S02]  /*0040*/  LDC R3, c[0x0][0x360] ;  /* 0x0000d800ff037b82 */ /* 0x000e240000000800 */
[----:B0-----:R-:W-:-:S05]  /*0050*/  IMAD R3, R3, UR4, R0 ;  /* 0x0000000403037c24 */ /* 0x001fca000f8e0200 */
[----:B-1----:R-:W-:-:S13]  /*0060*/  ISETP.GE.U32.AND P0, PT, R3, UR6, PT ;  /* 0x0000000603007c0c */ /* 0x002fda000bf06070 */
[----:B------:R-:W-:Y:S05]  /*0070*/  @P0 EXIT ;  /* 0x000000000000094d */ /* 0x000fea0003800000 */
[----:B------:R-:W-:Y:S01]  /*0080*/  IMAD.MOV.U32 R2, RZ, RZ, RZ ;  /* 0x000000ffff027224 */ /* 0x000fe200078e00ff */
[----:B------:R-:W-:Y:S01]  /*0090*/  CS2R R16, SRZ ;  /* 0x0000000000107805 */ /* 0x000fe2000001ff00 */
[----:B------:R-:W-:Y:S01]  /*00a0*/  IMAD.MOV.U32 R0, RZ, RZ, RZ ;  /* 0x000000ffff007224 */ /* 0x000fe200078e00ff */
[----:B------:R-:W-:Y:S01]  /*00b0*/  CS2R R18, SRZ ;  /* 0x0000000000127805 */ /* 0x000fe2000001ff00 */
[----:B------:R-:W0:Y:S01]  /*00c0*/  LDCU.64 UR8, c[0x0][0x358] ;  /* 0x00006b00ff0877ac */ /* 0x000e220008000a00 */
[----:B------:R-:W1:Y:S01]  /*00d0*/  LDCU UR7, c[0x0][0x398] ;  /* 0x00007300ff0777ac */ /* 0x000e620008000800 */
[----:B------:R-:W2:Y:S01]  /*00e0*/  LDCU.64 UR10, c[0x0][0x380] ;  /* 0x00007000ff0a77ac */ /* 0x000ea20008000a00 */
[----:B------:R-:W3:Y:S01]  /*00f0*/  LDCU.64 UR12, c[0x0][0x390] ;  /* 0x00007200ff0c77ac */ /* 0x000ee20008000a00 */
[----:B------:R-:W-:-:S12]  /*0100*/  UIADD3 UR6, UPT, UPT, -UR6, URZ, URZ ;  /* 0x000000ff06067290 */ /* 0x000fd8000fffe1ff */
.L_x_27:
[----:B------:R-:W-:Y:S01]  /*0110*/  ISETP.NE.U32.AND P0, PT, R0, RZ, PT ;  /* 0x000000ff0000720c */ /* 0x000fe20003f05070 */
[----:B------:R-:W-:-:S12]  /*0120*/  BSSY.RECONVERGENT B0, `(.L_x_17) ;  /* 0x000001a000007945 */ /* 0x000fd80003800200 */
[----:B------:R-:W-:Y:S05]  /*0130*/  @P0 BRA `(.L_x_18) ;  /* 0x0000000000500947 */ /* 0x000fea0003800000 */
[----:B-1----:R-:W1:Y:S01]  /*0140*/  I2F.U32.RP R6, UR7 ;  /* 0x0000000700067d06 */ /* 0x002e620008209000 */
[----:B------:R-:W-:-:S07]  /*0150*/  ISETP.NE.U32.AND P1, PT, RZ, UR7, PT ;  /* 0x00000007ff007c0c */ /* 0x000fce000bf25070 */
[----:B-1----:R-:W1:Y:S02]  /*0160*/  MUFU.RCP R6, R6 ;  /* 0x0000000600067308 */ /* 0x002e640000001000 */
[----:B-1----:R-:W-:-:S06]  /*0170*/  VIADD R4, R6, 0xffffffe ;  /* 0x0ffffffe06047836 */ /* 0x002fcc0000000000 */
[----:B------:R1:W4:Y:S02]  /*0180*/  F2I.FTZ.U32.TRUNC.NTZ R5, R4 ;  /* 0x0000000400057305 */ /* 0x000324000021f000 */
[----:B-1----:R-:W-:Y:S02]  /*0190*/  IMAD.MOV.U32 R4, RZ, RZ, RZ ;  /* 0x000000ffff047224 */ /* 0x002fe400078e00ff */
[----:B----4-:R-:W-:-:S04]  /*01a0*/  IMAD.MOV R7, RZ, RZ, -R5 ;  /* 0x000000ffff077224 */ /* 0x010fc800078e0a05 */
[----:B------:R-:W-:-:S04]  /*01b0*/  IMAD R7, R7, UR7, RZ ;  /* 0x0000000707077c24 */ /* 0x000fc8000f8e02ff */
[----:B------:R-:W-:-:S06]  /*01c0*/  IMAD.HI.U32 R5, R5, R7, R4 ;  /* 0x0000000705057227 */ /* 0x000fcc00078e0004 */
[----:B------:R-:W-:-:S04]  /*01d0*/  IMAD.HI.U32 R5, R5, R2, RZ ;  /* 0x0000000205057227 */ /* 0x000fc800078e00ff */
[----:B------:R-:W-:-:S04]  /*01e0*/  IMAD.MOV R5, RZ, RZ, -R5 ;  /* 0x000000ffff057224 */ /* 0x000fc800078e0a05 */
[----:B------:R-:W-:Y:S02]  /*01f0*/  IMAD R7, R5, UR7, R2 ;  /* 0x0000000705077c24 */ /* 0x000fe4000f8e0202 */
[----:B------:R-:W-:-:S03]  /*0200*/  IMAD.MOV.U32 R5, RZ, RZ, RZ ;  /* 0x000000ffff057224 */ /* 0x000fc600078e00ff */
[----:B------:R-:W-:-:S13]  /*0210*/  ISETP.GE.U32.AND P0, PT, R7, UR7, PT ;  /* 0x0000000707007c0c */ /* 0x000fda000bf06070 */
[----:B------:R-:W-:-:S05]  /*0220*/  @P0 VIADD R7, R7, -UR7 ;  /* 0x8000000707070c36 */ /* 0x000fca0008000000 */
[----:B------:R-:W-:-:S13]  /*0230*/  ISETP.GE.U32.AND P0, PT, R7, UR7, PT ;  /* 0x0000000707007c0c */ /* 0x000fda000bf06070 */
[----:B------:R-:W-:Y:S01]  /*0240*/  @P0 VIADD R7, R7, -UR7 ;  /* 0x8000000707070c36 */ /* 0x000fe20008000000 */
[----:B------:R-:W-:-:S05]  /*0250*/  @!P1 LOP3.LUT R7, RZ, UR7, RZ, 0x33, !PT ;  /* 0x00000007ff079c12 */ /* 0x000fca000f8e33ff */
[----:B------:R-:W-:Y:S01]  /*0260*/  IMAD.MOV.U32 R4, RZ, RZ, R7 ;  /* 0x000000ffff047224 */ /* 0x000fe200078e0007 */
[----:B------:R-:W-:Y:S06]  /*0270*/  BRA `(.L_x_19) ;  /* 0x0000000000107947 */ /* 0x000fec0003800000 */
.L_x_18:
[----:B------:R-:W-:-:S07]  /*0280*/  MOV R4, 0x2a0 ;  /* 0x000002a000047802 */ /* 0x000fce0000000f00 */
[----:B0123--:R-:W-:Y:S05]  /*0290*/  CALL.REL.NOINC `($__internal_0_$__cuda_sm20_rem_u64) ;  /* 0x0000000400b87944 */ /* 0x00ffea0003c00000 */
[----:B------:R-:W-:Y:S02]  /*02a0*/  IMAD.MOV.U32 R4, RZ, RZ, R6 ;  /* 0x000000ffff047224 */ /* 0x000fe400078e0006 */
[----:B------:R-:W-:-:S07]  /*02b0*/  IMAD.MOV.U32 R5, RZ, RZ, R7 ;  /* 0x000000ffff057224 */ /* 0x000fce00078e0007 */
.L_x_19:
[----:B0-23--:R-:W-:Y:S05]  /*02c0*/  BSYNC.RECONVERGENT B0 ;  /* 0x0000000000007941 */ /* 0x00dfea0003800200 */
.L_x_17:
[C---:B------:R-:W-:Y:S01]  /*02d0*/  LEA R8, P0, R4.reuse, UR12, 0x4 ;  /* 0x0000000c04087c11 */ /* 0x040fe2000f8020ff */
[----:B------:R-:W-:Y:S02]  /*02e0*/  IMAD.U32 R12, RZ, RZ, UR10 ;  /* 0x0000000aff0c7e24 */ /* 0x000fe4000f8e00ff */
[----:B------:R-:W-:Y:S01]  /*02f0*/  IMAD.U32 R13, RZ, RZ, UR11 ;  /* 0x0000000bff0d7e24 */ /* 0x000fe2000f8e00ff */
[----:B------:R-:W-:-:S05]  /*0300*/  LEA.HI.X R9, R4, UR13, R5, 0x4, P0 ;  /* 0x0000000d04097c11 */ /* 0x000fca00080f2405 */
[----:B------:R-:W2:Y:S04]  /*0310*/  LDG.E.128 R12, desc[UR8][R12.64] ;  /* 0x000000080c0c7981 */ /* 0x000ea8000c1e1d00 */
[----:B------:R-:W2:Y:S01]  /*0320*/  LDG.E.128 R8, desc[UR8][R8.64] ;  /* 0x0000000808087981 */ /* 0x000ea2000c1e1d00 */
[----:B------:R-:W-:Y:S01]  /*0330*/  BSSY.RECONVERGENT B0, `(.L_x_20) ;  /* 0x0000056000007945 */ /* 0x000fe20003800200 */
[----:B--2---:R-:W-:Y:S02]  /*0340*/  DMUL R26, R12, R10 ;  /* 0x0000000a0c1a7228 */ /* 0x004fe40000000000 */
[-C--:B------:R-:W-:Y:S02]  /*0350*/  DMUL R24, R14, R8.reuse ;  /* 0x000000080e187228 */ /* 0x080fe40000000000 */
[----:B------:R-:W-:-:S02]  /*0360*/  DMUL R22, R12, R8 ;  /* 0x000000080c167228 */ /* 0x000fc40000000000 */
[----:B------:R-:W-:-:S04]  /*0370*/  DMUL R6, R14, R10 ;  /* 0x0000000a0e067228 */ /* 0x000fc80000000000 */
[----:B------:R-:W-:-:S04]  /*0380*/  DADD R20, R26, R24 ;  /* 0x000000001a147229 */ /* 0x000fc80000000018 */
[----:B------:R-:W-:-:S04]  /*0390*/  DADD R4, R22, -R6 ;  /* 0x0000000016047229 */ /* 0x000fc80000000806 */
[----:B------:R-:W-:-:S06]  /*03a0*/  DSETP.NAN.AND P0, PT, R20, R20, PT ;  /* 0x000000141400722a */ /* 0x000fcc0003f08000 */
[----:B------:R-:W-:-:S14]  /*03b0*/  DSETP.NUM.OR P0, PT, R4, R4, !P0 ;  /* 0x000000040400722a */ /* 0x000fdc0004707400 */
[----:B------:R-:W-:Y:S05]  /*03c0*/  @P0 BRA `(.L_x_21) ;  /* 0x0000000400300947 */ /* 0x000fea0003800000 */
[----:B------:R-:W-:Y:S01]  /*03d0*/  DSETP.NEU.AND P0, PT, |R12|, +INF , PT ;  /* 0x7ff000000c00742a */ /* 0x000fe20003f0d200 */
[----:B------:R-:W-:Y:S02]  /*03e0*/  IMAD.MOV.U32 R28, RZ, RZ, R10 ;  /* 0x000000ffff1c7224 */ /* 0x000fe400078e000a */
[----:B------:R-:W-:Y:S02]  /*03f0*/  IMAD.MOV.U32 R29, RZ, RZ, R11 ;  /* 0x000000ffff1d7224 */ /* 0x000fe400078e000b */
[----:B------:R-:W-:Y:S02]  /*0400*/  IMAD.MOV.U32 R10, RZ, RZ, 0x0 ;  /* 0x00000000ff0a7424 */ /* 0x000fe400078e00ff */
[----:B------:R-:W-:-:S07]  /*0410*/  IMAD.MOV.U32 R11, RZ, RZ, 0x3ff00000 ;  /* 0x3ff00000ff0b7424 */ /* 0x000fce00078e00ff */
[----:B------:R-:W-:Y:S05]  /*0420*/  @!P0 BRA `(.L_x_22) ;  /* 0x0000000000108947 */ /* 0x000fea0003800000 */
[----:B------:R-:W-:Y:S01]  /*0430*/  DSETP.NEU.AND P1, PT, |R14|, +INF , PT ;  /* 0x7ff000000e00742a */ /* 0x000fe20003f2d200 */
[----:B------:R-:W-:-:S13]  /*0440*/  PLOP3.LUT P0, PT, PT, PT, PT, 0x80, 0x8 ;  /* 0x000000000008781c */ /* 0x000fda0003f0f070 */
[----:B------:R-:W-:Y:S05]  /*0450*/  @P1 BRA `(.L_x_23) ;  /* 0x0000000000441947 */ /* 0x000fea0003800000 */
[----:B------:R-:W-:-:S07]  /*0460*/  CS2R R10, SRZ ;  /* 0x00000000000a7805 */ /* 0x000fce000001ff00 */
.L_x_22:
        /* <DEDUP_REMOVED lines=16> */
.L_x_23:
[----:B------:R-:W-:Y:S01]  /*0570*/  DSETP.NEU.AND P1, PT, |R8|, +INF , PT ;  /* 0x7ff000000800742a */ /* 0x000fe20003f2d200 */
[----:B------:R-:W-:Y:S02]  /*0580*/  IMAD.MOV.U32 R10, RZ, RZ, 0x0 ;  /* 0x00000000ff0a7424 */ /* 0x000fe400078e00ff */
[----:B------:R-:W-:-:S11]  /*0590*/  IMAD.MOV.U32 R11, RZ, RZ, 0x3ff00000 ;  /* 0x3ff00000ff0b7424 */ /* 0x000fd600078e00ff */
[----:B------:R-:W-:Y:S05]  /*05a0*/  @!P1 BRA `(.L_x_24) ;  /* 0x00000000000c9947 */ /* 0x000fea0003800000 */
[----:B------:R-:W-:-:S14]  /*05b0*/  DSETP.NEU.AND P1, PT, |R28|, +INF , PT ;  /* 0x7ff000001c00742a */ /* 0x000fdc0003f2d200 */
[----:B------:R-:W-:Y:S05]  /*05c0*/  @P1 BRA `(.L_x_25) ;  /* 0x0000000000401947 */ /* 0x000fea0003800000 */
[----:B------:R-:W-:-:S07]  /*05d0*/  CS2R R10, SRZ ;  /* 0x00000000000a7805 */ /* 0x000fce000001ff00 */
.L_x_24:
[----:B------:R-:W-:Y:S01]  /*05e0*/  DSETP.NAN.AND P0, PT, R12, R12, PT ;  /* 0x0000000c0c00722a */ /* 0x000fe20003f08000 */
[----:B------:R-:W-:Y:S01]  /*05f0*/  LOP3.LUT R5, RZ, 0x80000000, R13, 0xb8, !PT ;  /* 0x80000000ff057812 */ /* 0x000fe200078eb80d */
[----:B------:R-:W-:Y:S01]  /*0600*/  DSETP.NEU.AND P2, PT, |R28|, +INF , PT ;  /* 0x7ff000001c00742a */ /* 0x000fe20003f4d200 */
[----:B------:R-:W-:Y:S01]  /*0610*/  LOP3.LUT R7, RZ, 0x80000000, R15, 0xb8, !PT ;  /* 0x80000000ff077812 */ /* 0x000fe200078eb80f */
[----:B------:R-:W-:Y:S01]  /*0620*/  DSETP.NAN.AND P1, PT, R14, R14, PT ;  /* 0x0000000e0e00722a */ /* 0x000fe20003f28000 */
[----:B------:R-:W-:Y:S01]  /*0630*/  LOP3.LUT R9, R11, 0x80000000, R9, 0xb8, !PT ;  /* 0x800000000b097812 */ /* 0x000fe200078eb809 */
        /* <DEDUP_REMOVED lines=9> */
.L_x_25:
        /* <DEDUP_REMOVED lines=22> */
.L_x_26:
[C---:B------:R-:W-:Y:S02]  /*0830*/  DMUL R4, R28.reuse, R14 ;  /* 0x0000000e1c047228 */ /* 0x040fe40000000000 */
[----:B------:R-:W-:-:S06]  /*0840*/  DMUL R28, R28, R12 ;  /* 0x0000000c1c1c7228 */ /* 0x000fcc0000000000 */
[C---:B------:R-:W-:Y:S02]  /*0850*/  DFMA R4, R8.reuse, R12, -R4 ;  /* 0x0000000c0804722b */ /* 0x040fe40000000804 */
[----:B------:R-:W-:-:S06]  /*0860*/  DFMA R28, R8, R14, R28 ;  /* 0x0000000e081c722b */ /* 0x000fcc000000001c */
[----:B------:R-:W-:Y:S02]  /*0870*/  DMUL R4, R4, +INF ;  /* 0x7ff0000004047828 */ /* 0x000fe40000000000 */
[----:B------:R-:W-:-:S11]  /*0880*/  DMUL R20, R28, +INF ;  /* 0x7ff000001c147828 */ /* 0x000fd60000000000 */
.L_x_21:
[----:B------:R-:W-:Y:S05]  /*0890*/  BSYNC.RECONVERGENT B0 ;  /* 0x0000000000007941 */ /* 0x000fea0003800200 */
.L_x_20:
[----:B------:R-:W-:Y:S01]  /*08a0*/  UIADD3 UR10, UP0, UPT, UR10, 0x10, URZ ;  /* 0x000000100a0a7890 */ /* 0x000fe2000ff1e0ff */
[----:B------:R-:W-:Y:S01]  /*08b0*/  IADD3 R2, P0, PT, R3, R2, RZ ;  /* 0x0000000203027210 */ /* 0x000fe20007f1e0ff */
[----:B------:R-:W-:Y:S01]  /*08c0*/  UIADD3 UR6, UPT, UPT, UR6, 0x1, URZ ;  /* 0x0000000106067890 */ /* 0x000fe2000fffe0ff */
[----:B------:R-:W-:Y:S01]  /*08d0*/  DADD R16, R4, R16 ;  /* 0x0000000004107229 */ /* 0x000fe20000000010 */
[----:B------:R-:W-:Y:S01]  /*08e0*/  UIADD3.X UR11, UPT, UPT, URZ, UR11, URZ, UP0, !UPT ;  /* 0x0000000bff0b7290 */ /* 0x000fe200087fe4ff */
[----:B------:R-:W-:Y:S01]  /*08f0*/  DADD R18, R20, R18 ;  /* 0x0000000014127229 */ /* 0x000fe20000000012 */
[----:B------:R-:W-:Y:S01]  /*0900*/  UISETP.NE.AND UP0, UPT, UR6, URZ, UPT ;  /* 0x000000ff0600728c */ /* 0x000fe2000bf05270 */
[----:B------:R-:W-:-:S08]  /*0910*/  IMAD.X R0, RZ, RZ, R0, P0 ;  /* 0x000000ffff007224 */ /* 0x000fd000000e0600 */
[----:B------:R-:W-:Y:S05]  /*0920*/  BRA.U UP0, `(.L_x_27) ;  /* 0xfffffff500f87547 */ /* 0x000fea000b83ffff */
[----:B------:R-:W0:Y:S02]  /*0930*/  LDCU.64 UR4, c[0x0][0x388] ;  /* 0x00007100ff0477ac */ /* 0x000e240008000a00 */
[----:B0-----:R-:W-:-:S04]  /*0940*/  LEA R2, P0, R3, UR4, 0x4 ;  /* 0x0000000403027c11 */ /* 0x001fc8000f8020ff */
[----:B------:R-:W-:-:S05]  /*0950*/  LEA.HI.X R3, R3, UR5, RZ, 0x4, P0 ;  /* 0x0000000503037c11 */ /* 0x000fca00080f24ff */
[----:B------:R-:W-:Y:S01]  /*0960*/  STG.E.128 desc[UR8][R2.64], R16 ;  /* 0x0000001002007986 */ /* 0x000fe2000c101d08 */
[----:B------:R-:W-:Y:S05]  /*0970*/  EXIT ;  /* 0x000000000000794d */ /* 0x000fea0003800000 */
        .weak           $__internal_0_$__cuda_sm20_rem_u64
        .type           $__internal_0_$__cuda_sm20_rem_u64,@function
        .size           $__internal_0_$__cuda_sm20_rem_u64,(.L_x_71 - $__internal_0_$__cuda_sm20_rem_u64)
$__internal_0_$__cuda_sm20_rem_u64:
[----:B------:R-:W0:Y:S01]  /*0980*/  LDCU UR4, c[0x0][0x398] ;  /* 0x00007300ff0477ac */ /* 0x000e220008000800 */
[----:B------:R-:W-:Y:S02]  /*0990*/  UMOV UR5, URZ ;  /* 0x000000ff00057c82 */ /* 0x000fe40008000000 */
[----:B0-----:R-:W0:Y:S08]  /*09a0*/  I2F.U64.RP R5, UR4 ;  /* 0x0000000400057d12 */ /* 0x001e300008309000 */
[----:B0-----:R-:W0:Y:S02]  /*09b0*/  MUFU.RCP R5, R5 ;  /* 0x0000000500057308 */ /* 0x001e240000001000 */
[----:B0-----:R-:W-:-:S06]  /*09c0*/  VIADD R6, R5, 0x1ffffffe ;  /* 0x1ffffffe05067836 */ /* 0x001fcc0000000000 */
[----:B------:R-:W0:Y:S02]  /*09d0*/  F2I.U64.TRUNC R6, R6 ;  /* 0x0000000600067311 */ /* 0x000e24000020d800 */
[----:B0-----:R-:W-:-:S04]  /*09e0*/  IMAD.WIDE.U32 R8, R6, UR4, RZ ;  /* 0x0000000406087c25 */ /* 0x001fc8000f8e00ff */
[----:B------:R-:W-:Y:S01]  /*09f0*/  IMAD R9, R7, UR4, R9 ;  /* 0x0000000407097c24 */ /* 0x000fe2000f8e0209 */
[----:B------:R-:W-:-:S05]  /*0a00*/  IADD3 R11, P0, PT, RZ, -R8, RZ ;  /* 0x80000008ff0b7210 */ /* 0x000fca0007f1e0ff */
[----:B------:R-:W-:-:S04]  /*0a10*/  IMAD.HI.U32 R8, R6, R11, RZ ;  /* 0x0000000b06087227 */ /* 0x000fc800078e00ff */
[----:B------:R-:W-:Y:S02]  /*0a20*/  IMAD.X R13, RZ, RZ, ~R9, P0 ;  /* 0x000000ffff0d7224 */ /* 0x000fe400000e0e09 */
[----:B------:R-:W-:Y:S02]  /*0a30*/  IMAD.MOV.U32 R9, RZ, RZ, R6 ;  /* 0x000000ffff097224 */ /* 0x000fe400078e0006 */
[-C--:B------:R-:W-:Y:S02]  /*0a40*/  IMAD R15, R7, R13.reuse, RZ ;  /* 0x0000000d070f7224 */ /* 0x080fe400078e02ff */
[----:B------:R-:W-:-:S04]  /*0a50*/  IMAD.WIDE.U32 R8, P0, R6, R13, R8 ;  /* 0x0000000d06087225 */ /* 0x000fc80007800008 */
[----:B------:R-:W-:-:S04]  /*0a60*/  IMAD.HI.U32 R5, R7, R13, RZ ;  /* 0x0000000d07057227 */ /* 0x000fc800078e00ff */
[----:B------:R-:W-:-:S04]  /*0a70*/  IMAD.HI.U32 R8, P1, R7, R11, R8 ;  /* 0x0000000b07087227 */ /* 0x000fc80007820008 */
[----:B------:R-:W-:Y:S01]  /*0a80*/  IMAD.X R5, R5, 0x1, R7, P0 ;  /* 0x0000000105057824 */ /* 0x000fe200000e0607 */
[----:B------:R-:W-:-:S04]  /*0a90*/  IADD3 R9, P2, PT, R15, R8, RZ ;  /* 0x000000080f097210 */ /* 0x000fc80007f5e0ff */
[----:B------:R-:W-:Y:S01]  /*0aa0*/  IADD3.X R5, PT, PT, RZ, RZ, R5, P2, P1 ;  /* 0x000000ffff057210 */ /* 0x000fe200017e2405 */
[----:B------:R-:W-:-:S03]  /*0ab0*/  IMAD.WIDE.U32 R6, R9, UR4, RZ ;  /* 0x0000000409067c25 */ /* 0x000fc6000f8e00ff */
[----:B------:R-:W-:Y:S01]  /*0ac0*/  IADD3 R11, P0, PT, RZ, -R6, RZ ;  /* 0x80000006ff0b7210 */ /* 0x000fe20007f1e0ff */
[----:B------:R-:W-:Y:S02]  /*0ad0*/  IMAD R6, R5, UR4, R7 ;  /* 0x0000000405067c24 */ /* 0x000fe4000f8e0207 */
[----:B------:R-:W-:Y:S02]  /*0ae0*/  IMAD.MOV.U32 R7, RZ, RZ, RZ ;  /* 0x000000ffff077224 */ /* 0x000fe400078e00ff */
[----:B------:R-:W-:-:S04]  /*0af0*/  IMAD.HI.U32 R8, R9, R11, RZ ;  /* 0x0000000b09087227 */ /* 0x000fc800078e00ff */
[----:B------:R-:W-:-:S04]  /*0b00*/  IMAD.X R6, RZ, RZ, ~R6, P0 ;  /* 0x000000ffff067224 */ /* 0x000fc800000e0e06 */
[----:B------:R-:W-:-:S04]  /*0b10*/  IMAD.WIDE.U32 R8, P0, R9, R6, R8 ;  /* 0x0000000609087225 */ /* 0x000fc80007800008 */
[C---:B------:R-:W-:Y:S02]  /*0b20*/  IMAD R10, R5.reuse, R6, RZ ;  /* 0x00000006050a7224 */ /* 0x040fe400078e02ff */
[----:B------:R-:W-:-:S04]  /*0b30*/  IMAD.HI.U32 R9, P1, R5, R11, R8 ;  /* 0x0000000b05097227 */ /* 0x000fc80007820008 */
[----:B------:R-:W-:Y:S01]  /*0b40*/  IMAD.HI.U32 R6, R5, R6, RZ ;  /* 0x0000000605067227 */ /* 0x000fe200078e00ff */
[----:B------:R-:W-:-:S03]  /*0b50*/  IADD3 R9, P2, PT, R10, R9, RZ ;  /* 0x000000090a097210 */ /* 0x000fc60007f5e0ff */
[----:B------:R-:W-:Y:S02]  /*0b60*/  IMAD.X R5, R6, 0x1, R5, P0 ;  /* 0x0000000106057824 */ /* 0x000fe400000e0605 */
[----:B------:R-:W-:-:S03]  /*0b70*/  IMAD.HI.U32 R6, R9, R2, RZ ;  /* 0x0000000209067227 */ /* 0x000fc600078e00ff */
[----:B------:R-:W-:Y:S01]  /*0b80*/  IADD3.X R5, PT, PT, RZ, RZ, R5, P2, P1 ;  /* 0x000000ffff057210 */ /* 0x000fe200017e2405 */
[----:B------:R-:W-:-:S04]  /*0b90*/  IMAD.WIDE.U32 R6, R9, R0, R6 ;  /* 0x0000000009067225 */ /* 0x000fc800078e0006 */
[C---:B------:R-:W-:Y:S02]  /*0ba0*/  IMAD R9, R5.reuse, R0, RZ ;  /* 0x0000000005097224 */ /* 0x040fe400078e02ff */
[----:B------:R-:W-:-:S04]  /*0bb0*/  IMAD.HI.U32 R6, P0, R5, R2, R6 ;  /* 0x0000000205067227 */ /* 0x000fc80007800006 */
[----:B------:R-:W-:Y:S01]  /*0bc0*/  IMAD.HI.U32 R5, R5, R0, RZ ;  /* 0x0000000005057227 */ /* 0x000fe200078e00ff */
[----:B------:R-:W-:-:S03]  /*0bd0*/  IADD3 R6, P1, PT, R9, R6, RZ ;  /* 0x0000000609067210 */ /* 0x000fc60007f3e0ff */
[----:B------:R-:W-:Y:S02]  /*0be0*/  IMAD.X R5, RZ, RZ, R5, P0 ;  /* 0x000000ffff057224 */ /* 0x000fe400000e0605 */
[----:B------:R-:W-:-:S04]  /*0bf0*/  IMAD.WIDE.U32 R6, R6, UR4, RZ ;  /* 0x0000000406067c25 */ /* 0x000fc8000f8e00ff */
[----:B------:R-:W-:Y:S01]  /*0c00*/  IMAD.X R5, RZ, RZ, R5, P1 ;  /* 0x000000ffff057224 */ /* 0x000fe200008e0605 */
[----:B------:R-:W-:-:S03]  /*0c10*/  IADD3 R6, P0, PT, -R6, R2, RZ ;  /* 0x0000000206067210 */ /* 0x000fc60007f1e1ff */
[----:B------:R-:W-:-:S04]  /*0c20*/  IMAD R5, R5, UR4, R7 ;  /* 0x0000000405057c24 */ /* 0x000fc8000f8e0207 */
[----:B------:R-:W-:Y:S01]  /*0c30*/  IMAD.X R7, R0, 0x1, ~R5, P0 ;  /* 0x0000000100077824 */ /* 0x000fe200000e0e05 */
[C---:B------:R-:W-:Y:S02]  /*0c40*/  ISETP.GE.U32.AND P0, PT, R6.reuse, UR4, PT ;  /* 0x0000000406007c0c */ /* 0x040fe4000bf06070 */
[----:B------:R-:W-:Y:S02]  /*0c50*/  IADD3 R5, P1, PT, R6, -UR4, RZ ;  /* 0x8000000406057c10 */ /* 0x000fe4000ff3e0ff */
[C---:B------:R-:W-:Y:S02]  /*0c60*/  ISETP.GE.U32.AND.EX P0, PT, R7.reuse, RZ, PT, P0 ;  /* 0x000000ff0700720c */ /* 0x040fe40003f06100 */
[----:B------:R-:W-:Y:S02]  /*0c70*/  IADD3.X R8, PT, PT, R7, -0x1, RZ, P1, !PT ;  /* 0xffffffff07087810 */ /* 0x000fe40000ffe4ff */
[----:B------:R-:W-:Y:S02]  /*0c80*/  SEL R5, R5, R6, P0 ;  /* 0x0000000605057207 */ /* 0x000fe40000000000 */
[----:B------:R-:W-:-:S02]  /*0c90*/  SEL R8, R8, R7, P0 ;  /* 0x0000000708087207 */ /* 0x000fc40000000000 */
[C---:B------:R-:W-:Y:S02]  /*0ca0*/  ISETP.GE.U32.AND P0, PT, R5.reuse, UR4, PT ;  /* 0x0000000405007c0c */ /* 0x040fe4000bf06070 */
[----:B------:R-:W-:Y:S02]  /*0cb0*/  IADD3 R6, P2, PT, R5, -UR4, RZ ;  /* 0x8000000405067c10 */ /* 0x000fe4000ff5e0ff */
[C---:B------:R-:W-:Y:S02]  /*0cc0*/  ISETP.GE.U32.AND.EX P0, PT, R8.reuse, RZ, PT, P0 ;  /* 0x000000ff0800720c */ /* 0x040fe40003f06100 */
[----:B------:R-:W-:Y:S02]  /*0cd0*/  ISETP.NE.U32.AND P1, PT, RZ, UR4, PT ;  /* 0x00000004ff007c0c */ /* 0x000fe4000bf25070 */
[----:B------:R-:W-:Y:S02]  /*0ce0*/  IADD3.X R7, PT, PT, R8, -0x1, RZ, P2, !PT ;  /* 0xffffffff08077810 */ /* 0x000fe400017fe4ff */
[----:B------:R-:W-:Y:S01]  /*0cf0*/  SEL R6, R6, R5, P0 ;  /* 0x0000000506067207 */ /* 0x000fe20000000000 */
[----:B------:R-:W-:Y:S01]  /*0d00*/  IMAD.MOV.U32 R5, RZ, RZ, 0x0 ;  /* 0x00000000ff057424 */ /* 0x000fe200078e00ff */
[----:B------:R-:W-:-:S02]  /*0d10*/  ISETP.NE.AND.EX P1, PT, RZ, RZ, PT, P1 ;  /* 0x000000ffff00720c */ /* 0x000fc40003f25310 */
[----:B------:R-:W-:Y:S02]  /*0d20*/  SEL R7, R7, R8, P0 ;  /* 0x0000000807077207 */ /* 0x000fe40000000000 */
[----:B------:R-:W-:Y:S02]  /*0d30*/  SEL R6, R6, 0xffffffff, P1 ;  /* 0xffffffff06067807 */ /* 0x000fe40000800000 */
[----:B------:R-:W-:Y:S01]  /*0d40*/  SEL R7, R7, 0xffffffff, P1 ;  /* 0xffffffff07077807 */ /* 0x000fe20000800000 */
[----:B------:R-:W-:Y:S06]  /*0d50*/  RET.REL.NODEC R4 `(_Z16naive_dft_kernelPN4cuda3std3__47complexIdEES4_S4_j) ;  /* 0xfffffff004a87950 */ /* 0x000fec0003c3ffff */
.L_x_28:
        /* <DEDUP_REMOVED lines=10> */
.L_x_71:


//--------------------- .text._Z27precompute_inverse_twiddlesPN4cuda3std3__47complexIdEEj --------------------------
	.section	.text._Z27precompute_inverse_twiddlesPN4cuda3std3__47complexIdEEj,"ax",@progbits
	.align	128
        .global         _Z27precompute_inverse_twiddlesPN4cuda3std3__47complexIdEEj
        .type           _Z27precompute_inverse_twiddlesPN4cuda3std3__47complexIdEEj,@function
        .size           _Z27precompute_inverse_twiddlesPN4cuda3std3__47complexIdEEj,(.L_x_73 - _Z27precompute_inverse_twiddlesPN4cuda3std3__47complexIdEEj)
        .other          _Z27precompute_inverse_twiddlesPN4cuda3std3__47complexIdEEj,@"STO_CUDA_ENTRY STV_DEFAULT"
_Z27precompute_inverse_twiddlesPN4cuda3std3__47complexIdEEj:
.text._Z27precompute_inverse_twiddlesPN4cuda3std3__47complexIdEEj:
[----:B------:R-:W0:Y:S01]  /*0000*/  LDC R1, c[0x0][0x37c] ;  /* 0x0000df00ff017b82 */ /* 0x000e220000000800 */
[----:B------:R-:W1:Y:S07]  /*0010*/  S2R R3, SR_TID.X ;  /* 0x0000000000037919 */ /* 0x000e6e0000002100 */
[----:B------:R-:W1:Y:S01]  /*0020*/  S2UR UR4, SR_CTAID.X ;  /* 0x00000000000479c3 */ /* 0x000e620000002500 */
[----:B------:R-:W2:Y:S01]  /*0030*/  LDCU UR5, c[0x0][0x388] ;  /* 0x00007100ff0577ac */ /* 0x000ea20008000800 */
[----:B0-----:R-:W-:-:S06]  /*0040*/  VIADD R1, R1, 0xffffffd8 ;  /* 0xffffffd801017836 */ /* 0x001fcc0000000000 */
[----:B------:R-:W1:Y:S02]  /*0050*/  LDC R14, c[0x0][0x360] ;  /* 0x0000d800ff0e7b82 */ /* 0x000e640000000800 */
[----:B-1----:R-:W-:-:S05]  /*0060*/  IMAD R14, R14, UR4, R3 ;  /* 0x000000040e0e7c24 */ /* 0x002fca000f8e0203 */
[----:B--2---:R-:W-:-:S13]  /*0070*/  ISETP.GE.U32.AND P0, PT, R14, UR5, PT ;  /* 0x000000050e007c0c */ /* 0x004fda000bf06070 */
[----:B------:R-:W-:Y:S05]  /*0080*/  @P0 EXIT ;  /* 0x000000000000094d */ /* 0x000fea0003800000 */
[----:B------:R-:W0:Y:S01]  /*0090*/  I2F.F64.U32 R4, UR5 ;  /* 0x0000000500047d12 */ /* 0x000e220008201800 */
[----:B------:R-:W-:Y:S01]  /*00a0*/  IMAD.MOV.U32 R2, RZ, RZ, 0x1 ;  /* 0x00000001ff027424 */ /* 0x000fe200078e00ff */
[----:B------:R-:W-:Y:S01]  /*00b0*/  UMOV UR4, 0x54442d18 ;  /* 0x54442d1800047882 */ /* 0x000fe20000000000 */
[----:B------:R-:W-:Y:S01]  /*00c0*/  UMOV UR5, 0x401921fb ;  /* 0x401921fb00057882 */ /* 0x000fe20000000000 */
[----:B------:R-:W-:Y:S04]  /*00d0*/  BSSY.RECONVERGENT B0, `(.L_x_29) ;  /* 0x0000014000007945 */ /* 0x000fe80003800200 */
[----:B0-----:R-:W0:Y:S02]  /*00e0*/  MUFU.RCP64H R3, R5 ;  /* 0x0000000500037308 */ /* 0x001e240000001800 */
[----:B0-----:R-:W-:-:S08]  /*00f0*/  DFMA R6, -R4, R2, 1 ;  /* 0x3ff000000406742b */ /* 0x001fd00000000102 */
[----:B------:R-:W-:Y:S02]  /*0100*/  DFMA R8, R6, R6, R6 ;  /* 0x000000060608722b */ /* 0x000fe40000000006 */
[----:B------:R-:W0:Y:S06]  /*0110*/  I2F.F64.U32 R6, R14 ;  /* 0x0000000e00067312 */ /* 0x000e2c0000201800 */
[----:B------:R-:W-:-:S08]  /*0120*/  DFMA R8, R2, R8, R2 ;  /* 0x000000080208722b */ /* 0x000fd00000000002 */
[----:B------:R-:W-:Y:S02]  /*0130*/  DFMA R2, -R4, R8, 1 ;  /* 0x3ff000000402742b */ /* 0x000fe40000000108 */
[----:B0-----:R-:W-:-:S06]  /*0140*/  DMUL R6, R6, UR4 ;  /* 0x0000000406067c28 */ /* 0x001fcc0008000000 */
[----:B------:R-:W-:-:S04]  /*0150*/  DFMA R2, R8, R2, R8 ;  /* 0x000000020802722b */ /* 0x000fc80000000008 */
[----:B------:R-:W-:-:S04]  /*0160*/  FSETP.GEU.AND P1, PT, |R7|, 6.5827683646048100446e-37, PT ;  /* 0x036000000700780b */ /* 0x000fc80003f2e200 */
[----:B------:R-:W-:-:S08]  /*0170*/  DMUL R8, R6, R2 ;  /* 0x0000000206087228 */ /* 0x000fd00000000000 */
[----:B------:R-:W-:-:S08]  /*0180*/  DFMA R10, -R4, R8, R6 ;  /* 0x00000008040a722b */ /* 0x000fd00000000106 */
[----:B------:R-:W-:-:S10]  /*0190*/  DFMA R2, R2, R10, R8 ;  /* 0x0000000a0202722b */ /* 0x000fd40000000008 */
[----:B------:R-:W-:-:S05]  /*01a0*/  FFMA R0, RZ, R5, R3 ;  /* 0x00000005ff007223 */ /* 0x000fca0000000003 */
[----:B------:R-:W-:-:S13]  /*01b0*/  FSETP.GT.AND P0, PT, |R0|, 1.469367938527859385e-39, PT ;  /* 0x001000000000780b */ /* 0x000fda0003f04200 */
[----:B------:R-:W-:Y:S05]  /*01c0*/  @P0 BRA P1, `(.L_x_30) ;  /* 0x0000000000100947 */ /* 0x000fea0000800000 */
[----:B------:R-:W-:-:S07]  /*01d0*/  MOV R0, 0x1f0 ;  /* 0x000001f000007802 */ /* 0x000fce0000000f00 */
[----:B------:R-:W-:Y:S05]  /*01e0*/  CALL.REL.NOINC `($__internal_1_$__cuda_sm20_div_rn_f64_full) ;  /* 0x0000000400e47944 */ /* 0x000fea0003c00000 */
[----:B------:R-:W-:Y:S02]  /*01f0*/  IMAD.MOV.U32 R2, RZ, RZ, R10 ;  /* 0x000000ffff027224 */ /* 0x000fe400078e000a */
[----:B------:R-:W-:-:S07]  /*0200*/  IMAD.MOV.U32 R3, RZ, RZ, R11 ;  /* 0x000000ffff037224 */ /* 0x000fce00078e000b */
.L_x_30:
[----:B------:R-:W-:Y:S05]  /*0210*/  BSYNC.RECONVERGENT B0 ;  /* 0x0000000000007941 */ /* 0x000fea0003800200 */
.L_x_29:
[----:B------:R-:W-:Y:S01]  /*0220*/  DSETP.NEU.AND P0, PT, |R2|, +INF , PT ;  /* 0x7ff000000200742a */ /* 0x000fe20003f0d200 */
[----:B------:R-:W0:Y:S01]  /*0230*/  LDCU.64 UR4, c[0x0][0x358] ;  /* 0x00006b00ff0477ac */ /* 0x000e220008000a00 */
[----:B------:R-:W-:-:S12]  /*0240*/  BSSY.RECONVERGENT B0, `(.L_x_31) ;  /* 0x000001b000007945 */ /* 0x000fd80003800200 */
[----:B------:R-:W-:Y:S01]  /*0250*/  @!P0 DMUL R12, RZ, R2 ;  /* 0x00000002ff0c8228 */ /* 0x000fe20000000000 */
[----:B------:R-:W-:Y:S01]  /*0260*/  @!P0 IMAD.MOV.U32 R0, RZ, RZ, 0x1 ;  /* 0x00000001ff008424 */ /* 0x000fe200078e00ff */
[----:B------:R-:W-:Y:S09]  /*0270*/  @!P0 BRA `(.L_x_32) ;  /* 0x00000000005c8947 */ /* 0x000ff20003800000 */
[----:B------:R-:W-:Y:S01]  /*0280*/  UMOV UR6, 0x6dc9c883 ;  /* 0x6dc9c88300067882 */ /* 0x000fe20000000000 */
[----:B------:R-:W-:Y:S01]  /*0290*/  UMOV UR7, 0x3fe45f30 ;  /* 0x3fe45f3000077882 */ /* 0x000fe20000000000 */
[C---:B------:R-:W-:Y:S01]  /*02a0*/  DSETP.GE.AND P0, PT, |R2|.reuse, 2.14748364800000000000e+09, PT ;  /* 0x41e000000200742a */ /* 0x040fe20003f06200 */
[----:B------:R-:W-:Y:S01]  /*02b0*/  BSSY.RECONVERGENT B1, `(.L_x_33) ;  /* 0x0000012000017945 */ /* 0x000fe20003800200 */
[----:B------:R-:W-:Y:S01]  /*02c0*/  DMUL R4, R2, UR6 ;  /* 0x0000000602047c28 */ /* 0x000fe20008000000 */
[----:B------:R-:W-:Y:S01]  /*02d0*/  UMOV UR6, 0x54442d18 ;  /* 0x54442d1800067882 */ /* 0x000fe20000000000 */
[----:B------:R-:W-:-:S04]  /*02e0*/  UMOV UR7, 0x3ff921fb ;  /* 0x3ff921fb00077882 */ /* 0x000fc80000000000 */
[----:B------:R-:W1:Y:S08]  /*02f0*/  F2I.F64 R0, R4 ;  /* 0x0000000400007311 */ /* 0x000e700000301100 */
[----:B-1----:R-:W1:Y:S02]  /*0300*/  I2F.F64 R12, R0 ;  /* 0x00000000000c7312 */ /* 0x002e640000201c00 */
[----:B-1----:R-:W-:Y:S01]  /*0310*/  DFMA R6, R12, -UR6, R2 ;  /* 0x800000060c067c2b */ /* 0x002fe20008000002 */
[----:B------:R-:W-:Y:S01]  /*0320*/  UMOV UR6, 0x33145c00 ;  /* 0x33145c0000067882 */ /* 0x000fe20000000000 */
[----:B------:R-:W-:-:S06]  /*0330*/  UMOV UR7, 0x3c91a626 ;  /* 0x3c91a62600077882 */ /* 0x000fcc0000000000 */
[----:B------:R-:W-:Y:S01]  /*0340*/  DFMA R6, R12, -UR6, R6 ;  /* 0x800000060c067c2b */ /* 0x000fe20008000006 */
[----:B------:R-:W-:Y:S01]  /*0350*/  UMOV UR6, 0x252049c0 ;  /* 0x252049c000067882 */ /* 0x000fe20000000000 */
[----:B------:R-:W-:-:S06]  /*0360*/  UMOV UR7, 0x397b839a ;  /* 0x397b839a00077882 */ /* 0x000fcc0000000000 */
[----:B------:R-:W-:Y:S01]  /*0370*/  DFMA R12, R12, -UR6, R6 ;  /* 0x800000060c0c7c2b */ /* 0x000fe20008000006 */
[----:B------:R-:W-:Y:S10]  /*0380*/  @!P0 BRA `(.L_x_34) ;  /* 0x0000000000108947 */ /* 0x000ff40003800000 */
[----:B------:R-:W-:Y:S01]  /*0390*/  IMAD.MOV.U32 R0, RZ, RZ, R2 ;  /* 0x000000ffff007224 */ /* 0x000fe200078e0002 */
[----:B------:R-:W-:Y:S01]  /*03a0*/  MOV R18, 0x3d0 ;  /* 0x000003d000127802 */ /* 0x000fe20000000f00 */
[----:B------:R-:W-:-:S07]  /*03b0*/  IMAD.MOV.U32 R12, RZ, RZ, R3 ;  /* 0x000000ffff0c7224 */ /* 0x000fce00078e0003 */
[----:B0-----:R-:W-:Y:S05]  /*03c0*/  CALL.REL.NOINC `($_Z27precompute_inverse_twiddlesPN4cuda3std3__47complexIdEEj$__internal_trig_reduction_slowpathd) ;  /* 0x0000000800dc7944 */ /* 0x001fea0003c00000 */
.L_x_34:
[----:B0-----:R-:W-:Y:S05]  /*03d0*/  BSYNC.RECONVERGENT B1 ;  /* 0x0000000000017941 */ /* 0x001fea0003800200 */
.L_x_33:
[----:B------:R-:W-:-:S07]  /*03e0*/  VIADD R0, R0, 0x1 ;  /* 0x0000000100007836 */ /* 0x000fce0000000000 */
.L_x_32:
[----:B0-----:R-:W-:Y:S05]  /*03f0*/  BSYNC.RECONVERGENT B0 ;  /* 0x0000000000007941 */ /* 0x001fea0003800200 */
.L_x_31:
[----:B------:R-:W0:Y:S01]  /*0400*/  LDCU.64 UR6, c[0x4][0x18] ;  /* 0x01000300ff0677ac */ /* 0x000e220008000a00 */
[----:B------:R-:W-:-:S05]  /*0410*/  IMAD.SHL.U32 R4, R0, 0x40, RZ ;  /* 0x0000004000047824 */ /* 0x000fca00078e00ff */
[----:B------:R-:W-:-:S04]  /*0420*/  LOP3.LUT R4, R4, 0x40, RZ, 0xc0, !PT ;  /* 0x0000004004047812 */ /* 0x000fc800078ec0ff */
[----:B0-----:R-:W-:-:S05]  /*0430*/  IADD3 R22, P0, PT, R4, UR6, RZ ;  /* 0x0000000604167c10 */ /* 0x001fca000ff1e0ff */
[----:B------:R-:W-:-:S05]  /*0440*/  IMAD.X R23, RZ, RZ, UR7, P0 ;  /* 0x00000007ff177e24 */ /* 0x000fca00080e06ff */
[----:B------:R-:W2:Y:S04]  /*0450*/  LDG.E.128.CONSTANT R4, desc[UR4][R22.64] ;  /* 0x0000000416047981 */ /* 0x000ea8000c1e9d00 */
[----:B------:R-:W3:Y:S04]  /*0460*/  LDG.E.128.CONSTANT R8, desc[UR4][R22.64+0x10] ;  /* 0x0000100416087981 */ /* 0x000ee8000c1e9d00 */
[----:B------:R-:W4:Y:S01]  /*0470*/  LDG.E.128.CONSTANT R16, desc[UR4][R22.64+0x20] ;  /* 0x0000200416107981 */ /* 0x000f22000c1e9d00 */
[----:B------:R-:W-:Y:S01]  /*0480*/  LOP3.LUT R15, R0, 0x1, RZ, 0xc0, !PT ;  /* 0x00000001000f7812 */ /* 0x000fe200078ec0ff */
[----:B------:R-:W-:Y:S01]  /*0490*/  IMAD.MOV.U32 R24, RZ, RZ, 0x20fd8164 ;  /* 0x20fd8164ff187424 */ /* 0x000fe200078e00ff */
[----:B------:R-:W-:Y:S01]  /*04a0*/  DMUL R20, R12, R12 ;  /* 0x0000000c0c147228 */ /* 0x000fe20000000000 */
[----:B------:R-:W-:Y:S01]  /*04b0*/  BSSY.RECONVERGENT B0, `(.L_x_35) ;  /* 0x000002b000007945 */ /* 0x000fe20003800200 */
[----:B------:R-:W-:Y:S01]  /*04c0*/  ISETP.NE.U32.AND P0, PT, R15, 0x1, PT ;  /* 0x000000010f00780c */ /* 0x000fe20003f05070 */
[----:B------:R-:W-:Y:S01]  /*04d0*/  IMAD.MOV.U32 R15, RZ, RZ, 0x3da8ff83 ;  /* 0x3da8ff83ff0f7424 */ /* 0x000fe200078e00ff */
[----:B------:R-:W-:-:S02]  /*04e0*/  DSETP.NEU.AND P1, PT, |R2|, +INF , PT ;  /* 0x7ff000000200742a */ /* 0x000fc40003f2d200 */
[----:B------:R-:W-:Y:S02]  /*04f0*/  FSEL R24, R24, -8.06006814911005101289e+34, !P0 ;  /* 0xf9785eba18187808 */ /* 0x000fe40004000000 */
[----:B------:R-:W-:-:S06]  /*0500*/  FSEL R25, -R15, 0.11223486810922622681, !P0 ;  /* 0x3de5db650f197808 */ /* 0x000fcc0004000100 */
[----:B--2---:R-:W-:-:S08]  /*0510*/  DFMA R4, R20, R24, R4 ;  /* 0x000000181404722b */ /* 0x004fd00000000004 */
[----:B------:R-:W-:-:S08]  /*0520*/  DFMA R4, R20, R4, R6 ;  /* 0x000000041404722b */ /* 0x000fd00000000006 */
[----:B---3--:R-:W-:-:S08]  /*0530*/  DFMA R4, R20, R4, R8 ;  /* 0x000000041404722b */ /* 0x008fd00000000008 */
[----:B------:R-:W-:-:S08]  /*0540*/  DFMA R4, R20, R4, R10 ;  /* 0x000000041404722b */ /* 0x000fd0000000000a */
[----:B----4-:R-:W-:-:S08]  /*0550*/  DFMA R4, R20, R4, R16 ;  /* 0x000000041404722b */ /* 0x010fd00000000010 */
[----:B------:R-:W-:-:S08]  /*0560*/  DFMA R4, R20, R4, R18 ;  /* 0x000000041404722b */ /* 0x000fd00000000012 */
[----:B------:R-:W-:Y:S02]  /*0570*/  DFMA R12, R4, R12, R12 ;  /* 0x0000000c040c722b */ /* 0x000fe4000000000c */
[----:B------:R-:W-:-:S10]  /*0580*/  DFMA R4, R20, R4, 1 ;  /* 0x3ff000001404742b */ /* 0x000fd40000000004 */
[----:B------:R-:W-:Y:S02]  /*0590*/  FSEL R6, R4, R12, !P0 ;  /* 0x0000000c04067208 */ /* 0x000fe40004000000 */
[----:B------:R-:W-:Y:S01]  /*05a0*/  FSEL R7, R5, R13, !P0 ;  /* 0x0000000d05077208 */ /* 0x000fe20004000000 */
[----:B------:R-:W-:Y:S01]  /*05b0*/  @!P1 DMUL R12, RZ, R2 ;  /* 0x00000002ff0c9228 */ /* 0x000fe20000000000 */
[----:B------:R-:W-:Y:S01]  /*05c0*/  LOP3.LUT P0, RZ, R0, 0x2, RZ, 0xc0, !PT ;  /* 0x0000000200ff7812 */ /* 0x000fe2000780c0ff */
[----:B------:R-:W-:-:S03]  /*05d0*/  @!P1 IMAD.MOV.U32 R0, RZ, RZ, RZ ;  /* 0x000000ffff009224 */ /* 0x000fc600078e00ff */
[----:B------:R-:W-:-:S10]  /*05e0*/  DADD R4, RZ, -R6 ;  /* 0x00000000ff047229 */ /* 0x000fd40000000806 */
[----:B------:R-:W-:Y:S02]  /*05f0*/  FSEL R16, R6, R4, !P0 ;  /* 0x0000000406107208 */ /* 0x000fe40004000000 */
[----:B------:R-:W-:Y:S01]  /*0600*/  FSEL R17, R7, R5, !P0 ;  /* 0x0000000507117208 */ /* 0x000fe20004000000 */
[----:B------:R-:W-:Y:S06]  /*0610*/  @!P1 BRA `(.L_x_36) ;  /* 0x0000000000509947 */ /* 0x000fec0003800000 */
[----:B------:R-:W-:Y:S01]  /*0620*/  UMOV UR6, 0x6dc9c883 ;  /* 0x6dc9c88300067882 */ /* 0x000fe20000000000 */
[----:B------:R-:W-:Y:S01]  /*0630*/  UMOV UR7, 0x3fe45f30 ;  /* 0x3fe45f3000077882 */ /* 0x000fe20000000000 */
[C---:B------:R-:W-:Y:S02]  /*0640*/  DSETP.GE.AND P0, PT, |R2|.reuse, 2.14748364800000000000e+09, PT ;  /* 0x41e000000200742a */ /* 0x040fe40003f06200 */
[----:B------:R-:W-:Y:S01]  /*0650*/  DMUL R4, R2, UR6 ;  /* 0x0000000602047c28 */ /* 0x000fe20008000000 */
[----:B------:R-:W-:Y:S01]  /*0660*/  UMOV UR6, 0x54442d18 ;  /* 0x54442d1800067882 */ /* 0x000fe20000000000 */
[----:B------:R-:W-:-:S04]  /*0670*/  UMOV UR7, 0x3ff921fb ;  /* 0x3ff921fb00077882 */ /* 0x000fc80000000000 */
[----:B------:R-:W0:Y:S08]  /*0680*/  F2I.F64 R0, R4 ;  /* 0x0000000400007311 */ /* 0x000e300000301100 */
[----:B0-----:R-:W0:Y:S02]  /*0690*/  I2F.F64 R12, R0 ;  /* 0x00000000000c7312 */ /* 0x001e240000201c00 */
[----:B0-----:R-:W-:Y:S01]  /*06a0*/  DFMA R6, R12, -UR6, R2 ;  /* 0x800000060c067c2b */ /* 0x001fe20008000002 */
        /* <DEDUP_REMOVED lines=10> */
[----:B------:R-:W-:Y:S05]  /*0750*/  CALL.REL.NOINC `($_Z27precompute_inverse_twiddlesPN4cuda3std3__47complexIdEEj$__internal_trig_reduction_slowpathd) ;  /* 0x0000000400f87944 */ /* 0x000fea0003c00000 */
.L_x_36:
[----:B------:R-:W-:Y:S05]  /*0760*/  BSYNC.RECONVERGENT B0 ;  /* 0x0000000000007941 */ /* 0x000fea0003800200 */
.L_x_35:
        /* <DEDUP_REMOVED lines=9> */
[----:B------:R-:W-:-:S02]  /*0800*/  IMAD.MOV.U32 R24, RZ, RZ, 0x20fd8164 ;  /* 0x20fd8164ff187424 */ /* 0x000fc400078e00ff */
[----:B------:R-:W-:Y:S01]  /*0810*/  IMAD.MOV.U32 R15, RZ, RZ, 0x3da8ff83 ;  /* 0x3da8ff83ff0f7424 */ /* 0x000fe200078e00ff */
[----:B------:R-:W-:Y:S01]  /*0820*/  ISETP.NE.U32.AND P0, PT, R2, 0x1, PT ;  /* 0x000000010200780c */ /* 0x000fe20003f05070 */
[----:B------:R-:W-:-:S03]  /*0830*/  DMUL R2, R12, R12 ;  /* 0x0000000c0c027228 */ /* 0x000fc60000000000 */
[----:B------:R-:W-:Y:S02]  /*0840*/  FSEL R24, R24, -8.06006814911005101289e+34, !P0 ;  /* 0xf9785eba18187808 */ /* 0x000fe40004000000 */
[----:B------:R-:W-:-:S06]  /*0850*/  FSEL R25, -R15, 0.11223486810922622681, !P0 ;  /* 0x3de5db650f197808 */ /* 0x000fcc0004000100 */
[----:B--2---:R-:W-:-:S08]  /*0860*/  DFMA R4, R2, R24, R4 ;  /* 0x000000180204722b */ /* 0x004fd00000000004 */
[C---:B------:R-:W-:Y:S01]  /*0870*/  DFMA R4, R2.reuse, R4, R6 ;  /* 0x000000040204722b */ /* 0x040fe20000000006 */
[----:B------:R-:W0:Y:S07]  /*0880*/  LDC.64 R6, c[0x0][0x380] ;  /* 0x0000e000ff067b82 */ /* 0x000e2e0000000a00 */
[----:B---3--:R-:W-:-:S08]  /*0890*/  DFMA R4, R2, R4, R8 ;  /* 0x000000040204722b */ /* 0x008fd00000000008 */
[----:B------:R-:W-:-:S08]  /*08a0*/  DFMA R4, R2, R4, R10 ;  /* 0x000000040204722b */ /* 0x000fd0000000000a */
[----:B----4-:R-:W-:Y:S01]  /*08b0*/  DFMA R4, R2, R4, R20 ;  /* 0x000000040204722b */ /* 0x010fe20000000014 */
[----:B0-----:R-:W-:-:S07]  /*08c0*/  IMAD.WIDE.U32 R14, R14, 0x10, R6 ;  /* 0x000000100e0e7825 */ /* 0x001fce00078e0006 */
[----:B------:R-:W-:-:S08]  /*08d0*/  DFMA R4, R2, R4, R22 ;  /* 0x000000040204722b */ /* 0x000fd00000000016 */
[----:B------:R-:W-:Y:S02]  /*08e0*/  DFMA R12, R4, R12, R12 ;  /* 0x0000000c040c722b */ /* 0x000fe4000000000c */
[----:B------:R-:W-:-:S10]  /*08f0*/  DFMA R2, R2, R4, 1 ;  /* 0x3ff000000202742b */ /* 0x000fd40000000004 */
[----:B------:R-:W-:Y:S02]  /*0900*/  FSEL R4, R2, R12, !P0 ;  /* 0x0000000c02047208 */ /* 0x000fe40004000000 */
[----:B------:R-:W-:Y:S02]  /*0910*/  FSEL R5, R3, R13, !P0 ;  /* 0x0000000d03057208 */ /* 0x000fe40004000000 */
[----:B------:R-:W-:-:S04]  /*0920*/  LOP3.LUT P0, RZ, R0, 0x2, RZ, 0xc0, !PT ;  /* 0x0000000200ff7812 */ /* 0x000fc8000780c0ff */
[----:B------:R-:W-:-:S10]  /*0930*/  DADD R2, RZ, -R4 ;  /* 0x00000000ff027229 */ /* 0x000fd40000000804 */
[----:B------:R-:W-:Y:S02]  /*0940*/  FSEL R18, R4, R2, !P0 ;  /* 0x0000000204127208 */ /* 0x000fe40004000000 */
[----:B------:R-:W-:-:S05]  /*0950*/  FSEL R19, R5, R3, !P0 ;  /* 0x0000000305137208 */ /* 0x000fca0004000000 */
[----:B------:R-:W-:Y:S01]  /*0960*/  STG.E.128 desc[UR4][R14.64], R16 ;  /* 0x000000100e007986 */ /* 0x000fe2000c101d04 */
[----:B------:R-:W-:Y:S05]  /*0970*/  EXIT ;  /* 0x000000000000794d */ /* 0x000fea0003800000 */
        .weak           $__internal_1_$__cuda_sm20_div_rn_f64_full
        .type           $__internal_1_$__cuda_sm20_div_rn_f64_full,@function
        .size           $__internal_1_$__cuda_sm20_div_rn_f64_full,($_Z27precompute_inverse_twiddlesPN4cuda3std3__47complexIdEEj$__internal_trig_reduction_slowpathd - $__internal_1_$__cuda_sm20_div_rn_f64_full)
$__internal_1_$__cuda_sm20_div_rn_f64_full:
[C---:B------:R-:W-:Y:S01]  /*0980*/  FSETP.GEU.AND P0, PT, |R5|.reuse, 1.469367938527859385e-39, PT ;  /* 0x001000000500780b */ /* 0x040fe20003f0e200 */
[----:B------:R-:W-:Y:S01]  /*0990*/  IMAD.MOV.U32 R16, RZ, RZ, 0x1 ;  /* 0x00000001ff107424 */ /* 0x000fe200078e00ff */
[----:B------:R-:W-:Y:S01]  /*09a0*/  LOP3.LUT R2, R5, 0x800fffff, RZ, 0xc0, !PT ;  /* 0x800fffff05027812 */ /* 0x000fe200078ec0ff */
[----:B------:R-:W-:Y:S01]  /*09b0*/  BSSY.RECONVERGENT B1, `(.L_x_37) ;  /* 0x0000055000017945 */ /* 0x000fe20003800200 */
[C---:B------:R-:W-:Y:S02]  /*09c0*/  FSETP.GEU.AND P2, PT, |R7|.reuse, 1.469367938527859385e-39, PT ;  /* 0x001000000700780b */ /* 0x040fe40003f4e200 */
[----:B------:R-:W-:Y:S01]  /*09d0*/  LOP3.LUT R3, R2, 0x3ff00000, RZ, 0xfc, !PT ;  /* 0x3ff0000002037812 */ /* 0x000fe200078efcff */
[----:B------:R-:W-:Y:S01]  /*09e0*/  IMAD.MOV.U32 R2, RZ, RZ, R4 ;  /* 0x000000ffff027224 */ /* 0x000fe200078e0004 */
[----:B------:R-:W-:Y:S02]  /*09f0*/  LOP3.LUT R10, R7, 0x7ff00000, RZ, 0xc0, !PT ;  /* 0x7ff00000070a7812 */ /* 0x000fe400078ec0ff */
[----:B------:R-:W-:-:S03]  /*0a00*/  LOP3.LUT R13, R5, 0x7ff00000, RZ, 0xc0, !PT ;  /* 0x7ff00000050d7812 */ /* 0x000fc600078ec0ff */
[----:B------:R-:W-:Y:S01]  /*0a10*/  @!P0 DMUL R2, R4, 8.98846567431157953865e+307 ;  /* 0x7fe0000004028828 */ /* 0x000fe20000000000 */
[----:B------:R-:W-:-:S03]  /*0a20*/  ISETP.GE.U32.AND P1, PT, R10, R13, PT ;  /* 0x0000000d0a00720c */ /* 0x000fc60003f26070 */
[----:B------:R-:W-:Y:S01]  /*0a30*/  @!P2 LOP3.LUT R11, R5, 0x7ff00000, RZ, 0xc0, !PT ;  /* 0x7ff00000050ba812 */ /* 0x000fe200078ec0ff */
[----:B------:R-:W-:Y:S01]  /*0a40*/  @!P2 IMAD.MOV.U32 R18, RZ, RZ, RZ ;  /* 0x000000ffff12a224 */ /* 0x000fe200078e00ff */
[----:B------:R-:W0:Y:S02]  /*0a50*/  MUFU.RCP64H R17, R3 ;  /* 0x0000000300117308 */ /* 0x000e240000001800 */
[----:B------:R-:W-:Y:S01]  /*0a60*/  @!P2 ISETP.GE.U32.AND P3, PT, R10, R11, PT ;  /* 0x0000000b0a00a20c */ /* 0x000fe20003f66070 */
[----:B------:R-:W-:-:S05]  /*0a70*/  IMAD.MOV.U32 R11, RZ, RZ, 0x1ca00000 ;  /* 0x1ca00000ff0b7424 */ /* 0x000fca00078e00ff */
[----:B------:R-:W-:-:S04]  /*0a80*/  @!P2 SEL R15, R11, 0x63400000, !P3 ;  /* 0x634000000b0fa807 */ /* 0x000fc80005800000 */
[----:B------:R-:W-:-:S04]  /*0a90*/  @!P2 LOP3.LUT R15, R15, 0x80000000, R7, 0xf8, !PT ;  /* 0x800000000f0fa812 */ /* 0x000fc800078ef807 */
[----:B------:R-:W-:Y:S01]  /*0aa0*/  @!P2 LOP3.LUT R19, R15, 0x100000, RZ, 0xfc, !PT ;  /* 0x001000000f13a812 */ /* 0x000fe200078efcff */
[----:B0-----:R-:W-:Y:S01]  /*0ab0*/  DFMA R8, R16, -R2, 1 ;  /* 0x3ff000001008742b */ /* 0x001fe20000000802 */
[----:B------:R-:W-:Y:S01]  /*0ac0*/  IMAD.MOV.U32 R15, RZ, RZ, R13 ;  /* 0x000000ffff0f7224 */ /* 0x000fe200078e000d */
[----:B------:R-:W-:-:S05]  /*0ad0*/  @!P0 LOP3.LUT R15, R3, 0x7ff00000, RZ, 0xc0, !PT ;  /* 0x7ff00000030f8812 */ /* 0x000fca00078ec0ff */
[----:B------:R-:W-:Y:S01]  /*0ae0*/  VIADD R22, R15, 0xffffffff ;  /* 0xffffffff0f167836 */ /* 0x000fe20000000000 */
[----:B------:R-:W-:-:S08]  /*0af0*/  DFMA R8, R8, R8, R8 ;  /* 0x000000080808722b */ /* 0x000fd00000000008 */
[----:B------:R-:W-:Y:S01]  /*0b00*/  DFMA R16, R16, R8, R16 ;  /* 0x000000081010722b */ /* 0x000fe20000000010 */
[----:B------:R-:W-:Y:S01]  /*0b10*/  SEL R9, R11, 0x63400000, !P1 ;  /* 0x634000000b097807 */ /* 0x000fe20004800000 */
[----:B------:R-:W-:-:S03]  /*0b20*/  IMAD.MOV.U32 R8, RZ, RZ, R6 ;  /* 0x000000ffff087224 */ /* 0x000fc600078e0006 */
[----:B------:R-:W-:-:S03]  /*0b30*/  LOP3.LUT R9, R9, 0x800fffff, R7, 0xf8, !PT ;  /* 0x800fffff09097812 */ /* 0x000fc600078ef807 */
[----:B------:R-:W-:-:S03]  /*0b40*/  DFMA R20, R16, -R2, 1 ;  /* 0x3ff000001014742b */ /* 0x000fc60000000802 */
[----:B------:R-:W-:-:S05]  /*0b50*/  @!P2 DFMA R8, R8, 2, -R18 ;  /* 0x400000000808a82b */ /* 0x000fca0000000812 */
[----:B------:R-:W-:Y:S01]  /*0b60*/  DFMA R16, R16, R20, R16 ;  /* 0x000000141010722b */ /* 0x000fe20000000010 */
[----:B------:R-:W-:-:S04]  /*0b70*/  IMAD.MOV.U32 R20, RZ, RZ, R10 ;  /* 0x000000ffff147224 */ /* 0x000fc800078e000a */
[----:B------:R-:W-:-:S03]  /*0b80*/  @!P2 LOP3.LUT R20, R9, 0x7ff00000, RZ, 0xc0, !PT ;  /* 0x7ff000000914a812 */ /* 0x000fc600078ec0ff */
[----:B------:R-:W-:Y:S02]  /*0b90*/  DMUL R18, R16, R8 ;  /* 0x0000000810127228 */ /* 0x000fe40000000000 */
[----:B------:R-:W-:-:S05]  /*0ba0*/  VIADD R21, R20, 0xffffffff ;  /* 0xffffffff14157836 */ /* 0x000fca0000000000 */
[----:B------:R-:W-:Y:S01]  /*0bb0*/  ISETP.GT.U32.AND P0, PT, R21, 0x7feffffe, PT ;  /* 0x7feffffe1500780c */ /* 0x000fe20003f04070 */
[----:B------:R-:W-:-:S03]  /*0bc0*/  DFMA R12, R18, -R2, R8 ;  /* 0x80000002120c722b */ /* 0x000fc60000000008 */
[----:B------:R-:W-:-:S05]  /*0bd0*/  ISETP.GT.U32.OR P0, PT, R22, 0x7feffffe, P0 ;  /* 0x7feffffe1600780c */ /* 0x000fca0000704470 */
[----:B------:R-:W-:-:S08]  /*0be0*/  DFMA R12, R16, R12, R18 ;  /* 0x0000000c100c722b */ /* 0x000fd00000000012 */
[----:B------:R-:W-:Y:S05]  /*0bf0*/  @P0 BRA `(.L_x_38) ;  /* 0x00000000006c0947 */ /* 0x000fea0003800000 */
[----:B------:R-:W-:-:S04]  /*0c00*/  LOP3.LUT R7, R5, 0x7ff00000, RZ, 0xc0, !PT ;  /* 0x7ff0000005077812 */ /* 0x000fc800078ec0ff */
[CC--:B------:R-:W-:Y:S02]  /*0c10*/  VIADDMNMX R6, R10.reuse, -R7.reuse, 0xb9600000, !PT ;  /* 0xb96000000a067446 */ /* 0x0c0fe40007800907 */
[----:B------:R-:W-:Y:S02]  /*0c20*/  ISETP.GE.U32.AND P0, PT, R10, R7, PT ;  /* 0x000000070a00720c */ /* 0x000fe40003f06070 */
[----:B------:R-:W-:Y:S02]  /*0c30*/  VIMNMX R6, PT, PT, R6, 0x46a00000, PT ;  /* 0x46a0000006067848 */ /* 0x000fe40003fe0100 */
[----:B------:R-:W-:-:S05]  /*0c40*/  SEL R15, R11, 0x63400000, !P0 ;  /* 0x634000000b0f7807 */ /* 0x000fca0004000000 */
[----:B------:R-:W-:Y:S02]  /*0c50*/  IMAD.IADD R15, R6, 0x1, -R15 ;  /* 0x00000001060f7824 */ /* 0x000fe400078e0a0f */
[----:B------:R-:W-:Y:S02]  /*0c60*/  IMAD.MOV.U32 R6, RZ, RZ, RZ ;  /* 0x000000ffff067224 */ /* 0x000fe400078e00ff */
[----:B------:R-:W-:-:S06]  /*0c70*/  VIADD R7, R15, 0x7fe00000 ;  /* 0x7fe000000f077836 */ /* 0x000fcc0000000000 */
[----:B------:R-:W-:-:S10]  /*0c80*/  DMUL R10, R12, R6 ;  /* 0x000000060c0a7228 */ /* 0x000fd40000000000 */
[----:B------:R-:W-:-:S13]  /*0c90*/  FSETP.GTU.AND P0, PT, |R11|, 1.469367938527859385e-39, PT ;  /* 0x001000000b00780b */ /* 0x000fda0003f0c200 */
[----:B------:R-:W-:Y:S05]  /*0ca0*/  @P0 BRA `(.L_x_39) ;  /* 0x0000000000940947 */ /* 0x000fea0003800000 */
[----:B------:R-:W-:Y:S01]  /*0cb0*/  DFMA R2, R12, -R2, R8 ;  /* 0x800000020c02722b */ /* 0x000fe20000000008 */
[----:B------:R-:W-:-:S09]  /*0cc0*/  IMAD.MOV.U32 R6, RZ, RZ, RZ ;  /* 0x000000ffff067224 */ /* 0x000fd200078e00ff */
[C---:B------:R-:W-:Y:S02]  /*0cd0*/  FSETP.NEU.AND P0, PT, R3.reuse, RZ, PT ;  /* 0x000000ff0300720b */ /* 0x040fe40003f0d000 */
[----:B------:R-:W-:-:S04]  /*0ce0*/  LOP3.LUT R5, R3, 0x80000000, R5, 0x48, !PT ;  /* 0x8000000003057812 */ /* 0x000fc800078e4805 */
[----:B------:R-:W-:-:S07]  /*0cf0*/  LOP3.LUT R7, R5, R7, RZ, 0xfc, !PT ;  /* 0x0000000705077212 */ /* 0x000fce00078efcff */
[----:B------:R-:W-:Y:S05]  /*0d00*/  @!P0 BRA `(.L_x_39) ;  /* 0x00000000007c8947 */ /* 0x000fea0003800000 */
[----:B------:R-:W-:Y:S01]  /*0d10*/  IMAD.MOV R3, RZ, RZ, -R15 ;  /* 0x000000ffff037224 */ /* 0x000fe200078e0a0f */
[----:B------:R-:W-:Y:S01]  /*0d20*/  DMUL.RP R6, R12, R6 ;  /* 0x000000060c067228 */ /* 0x000fe20000008000 */
[----:B------:R-:W-:Y:S01]  /*0d30*/  IMAD.MOV.U32 R2, RZ, RZ, RZ ;  /* 0x000000ffff027224 */ /* 0x000fe200078e00ff */
[----:B------:R-:W-:-:S05]  /*0d40*/  IADD3 R15, PT, PT, -R15, -0x43300000, RZ ;  /* 0xbcd000000f0f7810 */ /* 0x000fca0007ffe1ff */
[----:B------:R-:W-:-:S03]  /*0d50*/  DFMA R2, R10, -R2, R12 ;  /* 0x800000020a02722b */ /* 0x000fc6000000000c */
[----:B------:R-:W-:-:S07]  /*0d60*/  LOP3.LUT R5, R7, R5, RZ, 0x3c, !PT ;  /* 0x0000000507057212 */ /* 0x000fce00078e3cff */
[----:B------:R-:W-:-:S04]  /*0d70*/  FSETP.NEU.AND P0, PT, |R3|, R15, PT ;  /* 0x0000000f0300720b */ /* 0x000fc80003f0d200 */
[----:B------:R-:W-:Y:S02]  /*0d80*/  FSEL R10, R6, R10, !P0 ;  /* 0x0000000a060a7208 */ /* 0x000fe40004000000 */
[----:B------:R-:W-:Y:S01]  /*0d90*/  FSEL R11, R5, R11, !P0 ;  /* 0x0000000b050b7208 */ /* 0x000fe20004000000 */
[----:B------:R-:W-:Y:S06]  /*0da0*/  BRA `(.L_x_39) ;  /* 0x0000000000547947 */ /* 0x000fec0003800000 */
.L_x_38:
[----:B------:R-:W-:-:S14]  /*0db0*/  DSETP.NAN.AND P0, PT, R6, R6, PT ;  /* 0x000000060600722a */ /* 0x000fdc0003f08000 */
[----:B------:R-:W-:Y:S05]  /*0dc0*/  @P0 BRA `(.L_x_40) ;  /* 0x0000000000440947 */ /* 0x000fea0003800000 */
[----:B------:R-:W-:-:S14]  /*0dd0*/  DSETP.NAN.AND P0, PT, R4, R4, PT ;  /* 0x000000040400722a */ /* 0x000fdc0003f08000 */
[----:B------:R-:W-:Y:S05]  /*0de0*/  @P0 BRA `(.L_x_41) ;  /* 0x0000000000300947 */ /* 0x000fea0003800000 */
[----:B------:R-:W-:Y:S01]  /*0df0*/  ISETP.NE.AND P0, PT, R20, R15, PT ;  /* 0x0000000f1400720c */ /* 0x000fe20003f05270 */
[----:B------:R-:W-:Y:S02]  /*0e00*/  IMAD.MOV.U32 R10, RZ, RZ, 0x0 ;  /* 0x00000000ff0a7424 */ /* 0x000fe400078e00ff */
[----:B------:R-:W-:-:S10]  /*0e10*/  IMAD.MOV.U32 R11, RZ, RZ, -0x80000 ;  /* 0xfff80000ff0b7424 */ /* 0x000fd400078e00ff */
[----:B------:R-:W-:Y:S05]  /*0e20*/  @!P0 BRA `(.L_x_39) ;  /* 0x0000000000348947 */ /* 0x000fea0003800000 */
[----:B------:R-:W-:Y:S02]  /*0e30*/  ISETP.NE.AND P0, PT, R20, 0x7ff00000, PT ;  /* 0x7ff000001400780c */ /* 0x000fe40003f05270 */
[----:B------:R-:W-:Y:S02]  /*0e40*/  LOP3.LUT R11, R7, 0x80000000, R5, 0x48, !PT ;  /* 0x80000000070b7812 */ /* 0x000fe400078e4805 */
[----:B------:R-:W-:-:S13]  /*0e50*/  ISETP.EQ.OR P0, PT, R15, RZ, !P0 ;  /* 0x000000ff0f00720c */ /* 0x000fda0004702670 */
[----:B------:R-:W-:Y:S01]  /*0e60*/  @P0 LOP3.LUT R2, R11, 0x7ff00000, RZ, 0xfc, !PT ;  /* 0x7ff000000b020812 */ /* 0x000fe200078efcff */
[----:B------:R-:W-:Y:S02]  /*0e70*/  @!P0 IMAD.MOV.U32 R10, RZ, RZ, RZ ;  /* 0x000000ffff0a8224 */ /* 0x000fe400078e00ff */
[----:B------:R-:W-:Y:S02]  /*0e80*/  @P0 IMAD.MOV.U32 R10, RZ, RZ, RZ ;  /* 0x000000ffff0a0224 */ /* 0x000fe400078e00ff */
[----:B------:R-:W-:Y:S01]  /*0e90*/  @P0 IMAD.MOV.U32 R11, RZ, RZ, R2 ;  /* 0x000000ffff0b0224 */ /* 0x000fe200078e0002 */
[----:B------:R-:W-:Y:S06]  /*0ea0*/  BRA `(.L_x_39) ;  /* 0x0000000000147947 */ /* 0x000fec0003800000 */
.L_x_41:
[----:B------:R-:W-:Y:S01]  /*0eb0*/  LOP3.LUT R11, R5, 0x80000, RZ, 0xfc, !PT ;  /* 0x00080000050b7812 */ /* 0x000fe200078efcff */
[----:B------:R-:W-:Y:S01]  /*0ec0*/  IMAD.MOV.U32 R10, RZ, RZ, R4 ;  /* 0x000000ffff0a7224 */ /* 0x000fe200078e0004 */
[----:B------:R-:W-:Y:S06]  /*0ed0*/  BRA `(.L_x_39) ;  /* 0x0000000000087947 */ /* 0x000fec0003800000 */
.L_x_40:
[----:B------:R-:W-:Y:S01]  /*0ee0*/  LOP3.LUT R11, R7, 0x80000, RZ, 0xfc, !PT ;  /* 0x00080000070b7812 */ /* 0x000fe200078efcff */
[----:B------:R-:W-:-:S07]  /*0ef0*/  IMAD.MOV.U32 R10, RZ, RZ, R6 ;  /* 0x000000ffff0a7224 */ /* 0x000fce00078e0006 */
.L_x_39:
[----:B------:R-:W-:Y:S05]  /*0f00*/  BSYNC.RECONVERGENT B1 ;  /* 0x0000000000017941 */ /* 0x000fea0003800200 */
.L_x_37:
[----:B------:R-:W-:Y:S02]  /*0f10*/  IMAD.MOV.U32 R2, RZ, RZ, R0 ;  /* 0x000000ffff027224 */ /* 0x000fe400078e0000 */
[----:B------:R-:W-:-:S04]  /*0f20*/  IMAD.MOV.U32 R3, RZ, RZ, 0x0 ;  /* 0x00000000ff037424 */ /* 0x000fc800078e00ff */
[----:B------:R-:W-:Y:S05]  /*0f30*/  RET.REL.NODEC R2 `(_Z27precompute_inverse_twiddlesPN4cuda3std3__47complexIdEEj) ;  /* 0xfffffff002307950 */ /* 0x000fea0003c3ffff */
        .type           $_Z27precompute_inverse_twiddlesPN4cuda3std3__47complexIdEEj$__internal_trig_reduction_slowpathd,@function
        .size           $_Z27precompute_inverse_twiddlesPN4cuda3std3__47complexIdEEj$__internal_trig_reduction_slowpathd,(.L_x_73 - $_Z27precompute_inverse_twiddlesPN4cuda3std3__47complexIdEEj$__internal_trig_reduction_slowpathd)
$_Z27precompute_inverse_twiddlesPN4cuda3std3__47complexIdEEj$__internal_trig_reduction_slowpathd:
[----:B------:R-:W-:Y:S01]  /*0f40*/  SHF.R.U32.HI R10, RZ, 0x14, R12 ;  /* 0x00000014ff0a7819 */ /* 0x000fe2000001160c */
[----:B------:R-:W-:Y:S02]  /*0f50*/  IMAD.MOV.U32 R19, RZ, RZ, R0 ;  /* 0x000000ffff137224 */ /* 0x000fe400078e0000 */
[----:B------:R-:W-:Y:S01]  /*0f60*/  IMAD.MOV.U32 R13, RZ, RZ, R12 ;  /* 0x000000ffff0d7224 */ /* 0x000fe200078e000c */
[----:B------:R-:W-:Y:S01]  /*0f70*/  LOP3.LUT R5, R10, 0x7ff, RZ, 0xc0, !PT ;  /* 0x000007ff0a057812 */ /* 0x000fe200078ec0ff */
[----:B------:R-:W-:-:S03]  /*0f80*/  IMAD.MOV.U32 R4, RZ, RZ, RZ ;  /* 0x000000ffff047224 */ /* 0x000fc600078e00ff */
[----:B------:R-:W-:-:S13]  /*0f90*/  ISETP.NE.AND P0, PT, R5, 0x7ff, PT ;  /* 0x000007ff0500780c */ /* 0x000fda0003f05270 */
[----:B------:R-:W-:Y:S05]  /*0fa0*/  @!P0 BRA `(.L_x_42) ;  /* 0x0000000800488947 */ /* 0x000fea0003800000 */
[----:B------:R-:W-:Y:S01]  /*0fb0*/  VIADD R0, R5, 0xfffffc00 ;  /* 0xfffffc0005007836 */ /* 0x000fe20000000000 */
[----:B------:R-:W-:Y:S01]  /*0fc0*/  BSSY.RECONVERGENT B2, `(.L_x_43) ;  /* 0x000002f000027945 */ /* 0x000fe20003800200 */
[----:B------:R-:W-:-:S03]  /*0fd0*/  CS2R R8, SRZ ;  /* 0x0000000000087805 */ /* 0x000fc6000001ff00 */
[----:B------:R-:W-:Y:S02]  /*0fe0*/  SHF.R.U32.HI R15, RZ, 0x6, R0 ;  /* 0x00000006ff0f7819 */ /* 0x000fe40000011600 */
[----:B------:R-:W-:Y:S02]  /*0ff0*/  ISETP.GE.U32.AND P0, PT, R0, 0x80, PT ;  /* 0x000000800000780c */ /* 0x000fe40003f06070 */
[C---:B------:R-:W-:Y:S02]  /*1000*/  IADD3 R0, PT, PT, -R15.reuse, 0x13, RZ ;  /* 0x000000130f007810 */ /* 0x040fe40007ffe1ff */
[----:B------:R-:W-:Y:S02]  /*1010*/  IADD3 R11, PT, PT, -R15, 0xf, RZ ;  /* 0x0000000f0f0b7810 */ /* 0x000fe40007ffe1ff */
[----:B------:R-:W-:-:S04]  /*1020*/  SEL R0, R0, 0x12, P0 ;  /* 0x0000001200007807 */ /* 0x000fc80000000000 */
[----:B------:R-:W-:-:S13]  /*1030*/  ISETP.GE.AND P0, PT, R11, R0, PT ;  /* 0x000000000b00720c */ /* 0x000fda0003f06270 */
[----:B------:R-:W-:Y:S05]  /*1040*/  @P0 BRA `(.L_x_44) ;  /* 0x0000000000980947 */ /* 0x000fea0003800000 */
[----:B------:R-:W0:Y:S01]  /*1050*/  LDC.64 R4, c[0x0][0x358] ;  /* 0x0000d600ff047b82 */ /* 0x000e220000000a00 */
[C---:B------:R-:W-:Y:S01]  /*1060*/  SHF.L.U64.HI R21, R19.reuse, 0xb, R13 ;  /* 0x0000000b13157819 */ /* 0x040fe2000001020d */
[----:B------:R-:W-:Y:S01]  /*1070*/  BSSY.RECONVERGENT B3, `(.L_x_45) ;  /* 0x0000022000037945 */ /* 0x000fe20003800200 */
[----:B------:R-:W-:Y:S01]  /*1080*/  IMAD.SHL.U32 R13, R19, 0x800, RZ ;  /* 0x00000800130d7824 */ /* 0x000fe200078e00ff */
[----:B------:R-:W-:Y:S01]  /*1090*/  IADD3 R19, PT, PT, RZ, -R15, -R0 ;  /* 0x8000000fff137210 */ /* 0x000fe20007ffe800 */
[----:B------:R-:W-:Y:S01]  /*10a0*/  IMAD.MOV.U32 R20, RZ, RZ, RZ ;  /* 0x000000ffff147224 */ /* 0x000fe200078e00ff */
[----:B------:R-:W-:Y:S02]  /*10b0*/  CS2R R8, SRZ ;  /* 0x0000000000087805 */ /* 0x000fe4000001ff00 */
[----:B------:R-:W-:-:S07]  /*10c0*/  LOP3.LUT R21, R21, 0x80000000, RZ, 0xfc, !PT ;  /* 0x8000000015157812 */ /* 0x000fce00078efcff */
.L_x_46:
[----:B------:R-:W1:Y:S01]  /*10d0*/  LDC.64 R6, c[0x4][0x10] ;  /* 0x01000400ff067b82 */ /* 0x000e620000000a00 */
[----:B0-----:R-:W-:Y:S02]  /*10e0*/  R2UR UR6, R4 ;  /* 0x00000000040672ca */ /* 0x001fe400000e0000 */
[----:B------:R-:W-:Y:S01]  /*10f0*/  R2UR UR7, R5 ;  /* 0x00000000050772ca */ /* 0x000fe200000e0000 */
[----:B-1----:R-:W-:-:S12]  /*1100*/  IMAD.WIDE R6, R11, 0x8, R6 ;  /* 0x000000080b067825 */ /* 0x002fd800078e0206 */
[----:B------:R-:W2:Y:S01]  /*1110*/  LDG.E.64.CONSTANT R6, desc[UR6][R6.64] ;  /* 0x0000000606067981 */ /* 0x000ea2000c1e9b00 */
[----:B------:R-:W-:Y:S02]  /*1120*/  VIADD R19, R19, 0x1 ;  /* 0x0000000113137836 */ /* 0x000fe40000000000 */
[----:B------:R-:W-:Y:S02]  /*1130*/  VIADD R11, R11, 0x1 ;  /* 0x000000010b0b7836 */ /* 0x000fe40000000000 */
[----:B--2---:R-:W-:-:S04]  /*1140*/  IMAD.WIDE.U32 R8, P2, R6, R13, R8 ;  /* 0x0000000d06087225 */ /* 0x004fc80007840008 */
[----:B------:R-:W-:Y:S02]  /*1150*/  IMAD R23, R6, R21, RZ ;  /* 0x0000001506177224 */ /* 0x000fe400078e02ff */
[CC--:B------:R-:W-:Y:S02]  /*1160*/  IMAD R22, R7.reuse, R13.reuse, RZ ;  /* 0x0000000d07167224 */ /* 0x0c0fe400078e02ff */
[----:B------:R-:W-:Y:S01]  /*1170*/  IMAD.HI.U32 R25, R7, R13, RZ ;  /* 0x0000000d07197227 */ /* 0x000fe200078e00ff */
[----:B------:R-:W-:-:S03]  /*1180*/  IADD3 R9, P0, PT, R23, R9, RZ ;  /* 0x0000000917097210 */ /* 0x000fc60007f1e0ff */
[----:B------:R-:W-:Y:S01]  /*1190*/  IMAD R23, R20, 0x8, R1 ;  /* 0x0000000814177824 */ /* 0x000fe200078e0201 */
[----:B------:R-:W-:Y:S01]  /*11a0*/  IADD3 R9, P1, PT, R22, R9, RZ ;  /* 0x0000000916097210 */ /* 0x000fe20007f3e0ff */
[----:B------:R-:W-:-:S04]  /*11b0*/  IMAD.HI.U32 R22, R6, R21, RZ ;  /* 0x0000001506167227 */ /* 0x000fc800078e00ff */
[----:B------:R-:W-:Y:S01]  /*11c0*/  IMAD.X R6, RZ, RZ, R22, P2 ;  /* 0x000000ffff067224 */ /* 0x000fe200010e0616 */
[----:B------:R0:W-:Y:S01]  /*11d0*/  STL.64 [R23], R8 ;  /* 0x0000000817007387 */ /* 0x0001e20000100a00 */
[----:B------:R-:W-:-:S03]  /*11e0*/  IMAD.HI.U32 R22, R7, R21, RZ ;  /* 0x0000001507167227 */ /* 0x000fc600078e00ff */
[----:B------:R-:W-:Y:S01]  /*11f0*/  IADD3.X R6, P0, PT, R25, R6, RZ, P0, !PT ;  /* 0x0000000619067210 */ /* 0x000fe2000071e4ff */
[----:B------:R-:W-:Y:S02]  /*1200*/  IMAD R7, R7, R21, RZ ;  /* 0x0000001507077224 */ /* 0x000fe400078e02ff */
[----:B------:R-:W-:-:S03]  /*1210*/  VIADD R20, R20, 0x1 ;  /* 0x0000000114147836 */ /* 0x000fc60000000000 */
[----:B------:R-:W-:Y:S01]  /*1220*/  IADD3.X R7, P1, PT, R7, R6, RZ, P1, !PT ;  /* 0x0000000607077210 */ /* 0x000fe20000f3e4ff */
[----:B------:R-:W-:Y:S01]  /*1230*/  IMAD.X R6, RZ, RZ, R22, P0 ;  /* 0x000000ffff067224 */ /* 0x000fe200000e0616 */
[----:B------:R-:W-:-:S03]  /*1240*/  ISETP.NE.AND P0, PT, R19, -0xf, PT ;  /* 0xfffffff11300780c */ /* 0x000fc60003f05270 */
[----:B------:R-:W-:Y:S02]  /*1250*/  IMAD.X R6, RZ, RZ, R6, P1 ;  /* 0x000000ffff067224 */ /* 0x000fe400008e0606 */
[----:B0-----:R-:W-:Y:S02]  /*1260*/  IMAD.MOV.U32 R8, RZ, RZ, R7 ;  /* 0x000000ffff087224 */ /* 0x001fe400078e0007 */
[----:B------:R-:W-:-:S06]  /*1270*/  IMAD.MOV.U32 R9, RZ, RZ, R6 ;  /* 0x000000ffff097224 */ /* 0x000fcc00078e0006 */
[----:B------:R-:W-:Y:S05]  /*1280*/  @P0 BRA `(.L_x_46) ;  /* 0xfffffffc00900947 */ /* 0x000fea000383ffff */
[----:B------:R-:W-:Y:S05]  /*1290*/  BSYNC.RECONVERGENT B3 ;  /* 0x0000000000037941 */ /* 0x000fea0003800200 */
.L_x_45:
[----:B------:R-:W-:-:S07]  /*12a0*/  IMAD.MOV.U32 R11, RZ, RZ, R0 ;  /* 0x000000ffff0b7224 */ /* 0x000fce00078e0000 */
.L_x_44:
[----:B------:R-:W-:Y:S05]  /*12b0*/  BSYNC.RECONVERGENT B2 ;  /* 0x0000000000027941 */ /* 0x000fea0003800200 */
.L_x_43:
[----:B------:R-:W-:Y:S01]  /*12c0*/  LOP3.LUT P0, R23, R10, 0x3f, RZ, 0xc0, !PT ;  /* 0x0000003f0a177812 */ /* 0x000fe2000780c0ff */
[----:B------:R-:W-:-:S04]  /*12d0*/  IMAD.IADD R0, R15, 0x1, R11 ;  /* 0x000000010f007824 */ /* 0x000fc800078e020b */
[----:B------:R-:W-:-:S05]  /*12e0*/  IMAD.U32 R25, R0, 0x8, R1 ;  /* 0x0000000800197824 */ /* 0x000fca00078e0001 */
[----:B------:R0:W-:Y:S04]  /*12f0*/  STL.64 [R25+-0x78], R8 ;  /* 0xffff880819007387 */ /* 0x0001e80000100a00 */
[----:B------:R-:W2:Y:S04]  /*1300*/  @P0 LDL.64 R20, [R1+0x8] ;  /* 0x0000080001140983 */ /* 0x000ea80000100a00 */
[----:B------:R-:W3:Y:S04]  /*1310*/  LDL.64 R6, [R1+0x10] ;  /* 0x0000100001067983 */ /* 0x000ee80000100a00 */
[----:B------:R-:W4:Y:S01]  /*1320*/  LDL.64 R4, [R1+0x18] ;  /* 0x0000180001047983 */ /* 0x000f220000100a00 */
[----:B------:R-:W-:Y:S01]  /*1330*/  @P0 LOP3.LUT R0, R23, 0x3f, RZ, 0x3c, !PT ;  /* 0x0000003f17000812 */ /* 0x000fe200078e3cff */
[----:B------:R-:W-:Y:S01]  /*1340*/  BSSY.RECONVERGENT B2, `(.L_x_47) ;  /* 0x0000034000027945 */ /* 0x000fe20003800200 */
[----:B--2---:R-:W-:-:S02]  /*1350*/  @P0 SHF.R.U64 R11, R20, 0x1, R21 ;  /* 0x00000001140b0819 */ /* 0x004fc40000001215 */
[----:B------:R-:W-:Y:S02]  /*1360*/  @P0 SHF.R.U32.HI R13, RZ, 0x1, R21 ;  /* 0x00000001ff0d0819 */ /* 0x000fe40000011615 */
[CC--:B---3--:R-:W-:Y:S02]  /*1370*/  @P0 SHF.L.U32 R15, R6.reuse, R23.reuse, RZ ;  /* 0x00000017060f0219 */ /* 0x0c8fe400000006ff */
[----:B0-----:R-:W-:Y:S02]  /*1380*/  @P0 SHF.R.U64 R8, R11, R0, R13 ;  /* 0x000000000b080219 */ /* 0x001fe4000000120d */
[--C-:B------:R-:W-:Y:S02]  /*1390*/  @P0 SHF.R.U32.HI R21, RZ, 0x1, R7.reuse ;  /* 0x00000001ff150819 */ /* 0x100fe40000011607 */
[C-C-:B------:R-:W-:Y:S02]  /*13a0*/  @P0 SHF.R.U64 R19, R6.reuse, 0x1, R7.reuse ;  /* 0x0000000106130819 */ /* 0x140fe40000001207 */
[----:B------:R-:W-:-:S02]  /*13b0*/  @P0 SHF.L.U64.HI R10, R6, R23, R7 ;  /* 0x00000017060a0219 */ /* 0x000fc40000010207 */
[----:B------:R-:W-:Y:S02]  /*13c0*/  @P0 SHF.R.U32.HI R9, RZ, R0, R13 ;  /* 0x00000000ff090219 */ /* 0x000fe4000001160d */
[----:B------:R-:W-:Y:S02]  /*13d0*/  @P0 LOP3.LUT R6, R15, R8, RZ, 0xfc, !PT ;  /* 0x000000080f060212 */ /* 0x000fe400078efcff */
[----:B----4-:R-:W-:Y:S02]  /*13e0*/  @P0 SHF.L.U32 R11, R4, R23, RZ ;  /* 0x00000017040b0219 */ /* 0x010fe400000006ff */
[----:B------:R-:W-:Y:S01]  /*13f0*/  @P0 SHF.R.U64 R20, R19, R0, R21 ;  /* 0x0000000013140219 */ /* 0x000fe20000001215 */
[----:B------:R-:W-:Y:S01]  /*1400*/  IMAD.SHL.U32 R8, R6, 0x4, RZ ;  /* 0x0000000406087824 */ /* 0x000fe200078e00ff */
[----:B------:R-:W-:Y:S02]  /*1410*/  @P0 LOP3.LUT R7, R10, R9, RZ, 0xfc, !PT ;  /* 0x000000090a070212 */ /* 0x000fe400078efcff */
[----:B------:R-:W-:-:S02]  /*1420*/  @P0 SHF.L.U64.HI R23, R4, R23, R5 ;  /* 0x0000001704170219 */ /* 0x000fc40000010205 */
[----:B------:R-:W-:Y:S02]  /*1430*/  @P0 LOP3.LUT R4, R11, R20, RZ, 0xfc, !PT ;  /* 0x000000140b040212 */ /* 0x000fe400078efcff */
[----:B------:R-:W-:Y:S02]  /*1440*/  @P0 SHF.R.U32.HI R0, RZ, R0, R21 ;  /* 0x00000000ff000219 */ /* 0x000fe40000011615 */
[----:B------:R-:W-:Y:S02]  /*1450*/  SHF.L.U64.HI R20, R6, 0x2, R7 ;  /* 0x0000000206147819 */ /* 0x000fe40000010207 */
[----:B------:R-:W-:Y:S02]  /*1460*/  @P0 LOP3.LUT R5, R23, R0, RZ, 0xfc, !PT ;  /* 0x0000000017050212 */ /* 0x000fe400078efcff */
[----:B------:R-:W-:Y:S02]  /*1470*/  SHF.L.W.U32.HI R7, R7, 0x2, R4 ;  /* 0x0000000207077819 */ /* 0x000fe40000010e04 */
[----:B------:R-:W-:-:S02]  /*1480*/  IADD3 RZ, P0, PT, RZ, -R8, RZ ;  /* 0x80000008ffff7210 */ /* 0x000fc40007f1e0ff */
[----:B------:R-:W-:Y:S02]  /*1490*/  LOP3.LUT R0, RZ, R20, RZ, 0x33, !PT ;  /* 0x00000014ff007212 */ /* 0x000fe400078e33ff */
[----:B------:R-:W-:Y:S02]  /*14a0*/  SHF.L.W.U32.HI R4, R4, 0x2, R5 ;  /* 0x0000000204047819 */ /* 0x000fe40000010e05 */
[----:B------:R-:W-:Y:S02]  /*14b0*/  LOP3.LUT R6, RZ, R7, RZ, 0x33, !PT ;  /* 0x00000007ff067212 */ /* 0x000fe400078e33ff */
[----:B------:R-:W-:Y:S02]  /*14c0*/  IADD3.X R9, P0, PT, RZ, R0, RZ, P0, !PT ;  /* 0x00000000ff097210 */ /* 0x000fe4000071e4ff */
[----:B------:R-:W-:Y:S02]  /*14d0*/  LOP3.LUT R10, RZ, R4, RZ, 0x33, !PT ;  /* 0x00000004ff0a7212 */ /* 0x000fe400078e33ff */
[----:B------:R-:W-:-:S02]  /*14e0*/  IADD3.X R0, P1, PT, RZ, R6, RZ, P0, !PT ;  /* 0x00000006ff007210 */ /* 0x000fc4000073e4ff */
[----:B------:R-:W-:-:S03]  /*14f0*/  ISETP.GT.U32.AND P2, PT, R7, -0x1, PT ;  /* 0xffffffff0700780c */ /* 0x000fc60003f44070 */
[----:B------:R-:W-:Y:S01]  /*1500*/  IMAD.X R11, RZ, RZ, R10, P1 ;  /* 0x000000ffff0b7224 */ /* 0x000fe200008e060a */
[----:B------:R-:W-:-:S04]  /*1510*/  ISETP.GT.AND.EX P0, PT, R4, -0x1, PT, P2 ;  /* 0xffffffff0400780c */ /* 0x000fc80003f04320 */
[----:B------:R-:W-:Y:S02]  /*1520*/  SEL R6, R4, R11, P0 ;  /* 0x0000000b04067207 */ /* 0x000fe40000000000 */
[----:B------:R-:W-:Y:S02]  /*1530*/  SEL R15, R7, R0, P0 ;  /* 0x00000000070f7207 */ /* 0x000fe40000000000 */
[----:B------:R-:W-:Y:S02]  /*1540*/  ISETP.NE.U32.AND P1, PT, R6, RZ, PT ;  /* 0x000000ff0600720c */ /* 0x000fe40003f25070 */
[----:B------:R-:W-:Y:S02]  /*1550*/  SEL R11, R20, R9, P0 ;  /* 0x00000009140b7207 */ /* 0x000fe40000000000 */
[----:B------:R-:W-:Y:S01]  /*1560*/  SEL R7, R15, R6, !P1 ;  /* 0x000000060f077207 */ /* 0x000fe20004800000 */
[----:B------:R-:W-:-:S05]  /*1570*/  @!P0 IMAD.MOV R8, RZ, RZ, -R8 ;  /* 0x000000ffff088224 */ /* 0x000fca00078e0a08 */
[----:B------:R-:W0:Y:S02]  /*1580*/  FLO.U32 R7, R7 ;  /* 0x0000000700077300 */ /* 0x000e2400000e0000 */
[C---:B0-----:R-:W-:Y:S02]  /*1590*/  IADD3 R10, PT, PT, -R7.reuse, 0x1f, RZ ;  /* 0x0000001f070a7810 */ /* 0x041fe40007ffe1ff */
[----:B------:R-:W-:-:S03]  /*15a0*/  IADD3 R0, PT, PT, -R7, 0x3f, RZ ;  /* 0x0000003f07007810 */ /* 0x000fc60007ffe1ff */
[----:B------:R-:W-:-:S05]  /*15b0*/  @P1 IMAD.MOV R0, RZ, RZ, R10 ;  /* 0x000000ffff001224 */ /* 0x000fca00078e020a */
[----:B------:R-:W-:-:S13]  /*15c0*/  ISETP.NE.AND P1, PT, R0, RZ, PT ;  /* 0x000000ff0000720c */ /* 0x000fda0003f25270 */
[----:B------:R-:W-:Y:S05]  /*15d0*/  @!P1 BRA `(.L_x_48) ;  /* 0x0000000000289947 */ /* 0x000fea0003800000 */
[--C-:B------:R-:W-:Y:S02]  /*15e0*/  SHF.R.U64 R9, R8, 0x1, R11.reuse ;  /* 0x0000000108097819 */ /* 0x100fe4000000120b */
[C---:B------:R-:W-:Y:S02]  /*15f0*/  LOP3.LUT R7, R0.reuse, 0x3f, RZ, 0xc0, !PT ;  /* 0x0000003f00077812 */ /* 0x040fe400078ec0ff */
[----:B------:R-:W-:Y:S02]  /*1600*/  SHF.R.U32.HI R11, RZ, 0x1, R11 ;  /* 0x00000001ff0b7819 */ /* 0x000fe4000001160b */
[----:B------:R-:W-:Y:S02]  /*1610*/  LOP3.LUT R8, R0, 0x3f, RZ, 0xc, !PT ;  /* 0x0000003f00087812 */ /* 0x000fe400078e0cff */
[CC--:B------:R-:W-:Y:S02]  /*1620*/  SHF.L.U64.HI R13, R15.reuse, R7.reuse, R6 ;  /* 0x000000070f0d7219 */ /* 0x0c0fe40000010206 */
[----:B------:R-:W-:-:S02]  /*1630*/  SHF.L.U32 R7, R15, R7, RZ ;  /* 0x000000070f077219 */ /* 0x000fc400000006ff */
[-CC-:B------:R-:W-:Y:S02]  /*1640*/  SHF.R.U64 R6, R9, R8.reuse, R11.reuse ;  /* 0x0000000809067219 */ /* 0x180fe4000000120b */
[----:B------:R-:W-:Y:S02]  /*1650*/  SHF.R.U32.HI R8, RZ, R8, R11 ;  /* 0x00000008ff087219 */ /* 0x000fe4000001160b */
[----:B------:R-:W-:Y:S02]  /*1660*/  LOP3.LUT R15, R7, R6, RZ, 0xfc, !PT ;  /* 0x00000006070f7212 */ /* 0x000fe400078efcff */
[----:B------:R-:W-:-:S07]  /*1670*/  LOP3.LUT R6, R13, R8, RZ, 0xfc, !PT ;  /* 0x000000080d067212 */ /* 0x000fce00078efcff */
.L_x_48:
[----:B------:R-:W-:Y:S05]  /*1680*/  BSYNC.RECONVERGENT B2 ;  /* 0x0000000000027941 */ /* 0x000fea0003800200 */
.L_x_47:
[----:B------:R-:W-:-:S04]  /*1690*/  IMAD.WIDE.U32 R10, R15, 0x2168c235, RZ ;  /* 0x2168c2350f0a7825 */ /* 0x000fc800078e00ff */
[----:B------:R-:W-:Y:S01]  /*16a0*/  IMAD.MOV.U32 R8, RZ, RZ, R11 ;  /* 0x000000ffff087224 */ /* 0x000fe200078e000b */
[----:B------:R-:W-:Y:S01]  /*16b0*/  IADD3 RZ, P1, PT, R10, R10, RZ ;  /* 0x0000000a0aff7210 */ /* 0x000fe20007f3e0ff */
[----:B------:R-:W-:Y:S02]  /*16c0*/  IMAD.MOV.U32 R9, RZ, RZ, RZ ;  /* 0x000000ffff097224 */ /* 0x000fe400078e00ff */
[----:B------:R-:W-:-:S04]  /*16d0*/  IMAD.HI.U32 R7, R6, -0x36f0255e, RZ ;  /* 0xc90fdaa206077827 */ /* 0x000fc800078e00ff */
[----:B------:R-:W-:-:S04]  /*16e0*/  IMAD.WIDE.U32 R8, R15, -0x36f0255e, R8 ;  /* 0xc90fdaa20f087825 */ /* 0x000fc800078e0008 */
[C---:B------:R-:W-:Y:S02]  /*16f0*/  IMAD R11, R6.reuse, -0x36f0255e, RZ ;  /* 0xc90fdaa2060b7824 */ /* 0x040fe400078e02ff */
[----:B------:R-:W-:-:S04]  /*1700*/  IMAD.WIDE.U32 R8, P2, R6, 0x2168c235, R8 ;  /* 0x2168c23506087825 */ /* 0x000fc80007840008 */
[----:B------:R-:W-:Y:S01]  /*1710*/  IMAD.X R6, RZ, RZ, R7, P2 ;  /* 0x000000ffff067224 */ /* 0x000fe200010e0607 */
[----:B------:R-:W-:Y:S02]  /*1720*/  IADD3 R7, P2, PT, R11, R9, RZ ;  /* 0x000000090b077210 */ /* 0x000fe40007f5e0ff */
[----:B------:R-:W-:Y:S02]  /*1730*/  IADD3.X RZ, P1, PT, R8, R8, RZ, P1, !PT ;  /* 0x0000000808ff7210 */ /* 0x000fe40000f3e4ff */
[C---:B------:R-:W-:Y:S01]  /*1740*/  ISETP.GT.U32.AND P3, PT, R7.reuse, RZ, PT ;  /* 0x000000ff0700720c */ /* 0x040fe20003f64070 */
[----:B------:R-:W-:Y:S01]  /*1750*/  IMAD.X R6, RZ, RZ, R6, P2 ;  /* 0x000000ffff067224 */ /* 0x000fe200010e0606 */
[----:B------:R-:W-:-:S04]  /*1760*/  IADD3.X R8, P2, PT, R7, R7, RZ, P1, !PT ;  /* 0x0000000707087210 */ /* 0x000fc80000f5e4ff */
[C---:B------:R-:W-:Y:S01]  /*1770*/  ISETP.GT.AND.EX P1, PT, R6.reuse, RZ, PT, P3 ;  /* 0x000000ff0600720c */ /* 0x040fe20003f24330 */
[----:B------:R-:W-:-:S03]  /*1780*/  IMAD.X R9, R6, 0x1, R6, P2 ;  /* 0x0000000106097824 */ /* 0x000fc600010e0606 */
[----:B------:R-:W-:Y:S02]  /*1790*/  SEL R7, R8, R7, P1 ;  /* 0x0000000708077207 */ /* 0x000fe40000800000 */
[----:B------:R-:W-:Y:S02]  /*17a0*/  SEL R8, R9, R6, P1 ;  /* 0x0000000609087207 */ /* 0x000fe40000800000 */
[----:B------:R-:W-:Y:S02]  /*17b0*/  IADD3 R7, P2, PT, R7, 0x1, RZ ;  /* 0x0000000107077810 */ /* 0x000fe40007f5e0ff */
[----:B------:R-:W-:Y:S02]  /*17c0*/  SEL R9, RZ, 0xffffffff, !P1 ;  /* 0xffffffffff097807 */ /* 0x000fe40004800000 */
[----:B------:R-:W-:Y:S01]  /*17d0*/  LOP3.LUT P1, R6, R12, 0x80000000, RZ, 0xc0, !PT ;  /* 0x800000000c067812 */ /* 0x000fe2000782c0ff */
[----:B------:R-:W-:Y:S02]  /*17e0*/  IMAD.X R8, RZ, RZ, R8, P2 ;  /* 0x000000ffff087224 */ /* 0x000fe400010e0608 */
[----:B------:R-:W-:Y:S01]  /*17f0*/  IMAD.IADD R9, R9, 0x1, -R0 ;  /* 0x0000000109097824 */ /* 0x000fe200078e0a00 */
[----:B------:R-:W-:-:S02]  /*1800*/  @!P0 LOP3.LUT R6, R6, 0x80000000, RZ, 0x3c, !PT ;  /* 0x8000000006068812 */ /* 0x000fc400078e3cff */
[----:B------:R-:W-:-:S04]  /*1810*/  SHF.R.U64 R7, R7, 0xa, R8 ;  /* 0x0000000a07077819 */ /* 0x000fc80000001208 */
[----:B------:R-:W-:-:S04]  /*1820*/  IADD3 R7, P2, PT, R7, 0x1, RZ ;  /* 0x0000000107077810 */ /* 0x000fc80007f5e0ff */
[----:B------:R-:W-:-:S04]  /*1830*/  LEA.HI.X R8, R8, RZ, RZ, 0x16, P2 ;  /* 0x000000ff08087211 */ /* 0x000fc800010fb4ff */
[--C-:B------:R-:W-:Y:S02]  /*1840*/  SHF.R.U64 R0, R7, 0x1, R8.reuse ;  /* 0x0000000107007819 */ /* 0x100fe40000001208 */
[----:B------:R-:W-:Y:S01]  /*1850*/  SHF.R.U32.HI R7, RZ, 0x1e, R5 ;  /* 0x0000001eff077819 */ /* 0x000fe20000011605 */
[----:B------:R-:W-:Y:S01]  /*1860*/  IMAD.SHL.U32 R5, R9, 0x100000, RZ ;  /* 0x0010000009057824 */ /* 0x000fe200078e00ff */
[----:B------:R-:W-:Y:S02]  /*1870*/  SHF.R.U32.HI R8, RZ, 0x1, R8 ;  /* 0x00000001ff087819 */ /* 0x000fe40000011608 */
[----:B------:R-:W-:Y:S02]  /*1880*/  IADD3 R19, P2, P3, RZ, RZ, R0 ;  /* 0x000000ffff137210 */ /* 0x000fe40007b5e000 */
[----:B------:R-:W-:Y:S02]  /*1890*/  LEA.HI R4, R4, R7, RZ, 0x1 ;  /* 0x0000000704047211 */ /* 0x000fe400078f08ff */
[----:B------:R-:W-:-:S03]  /*18a0*/  IADD3.X R5, PT, PT, R5, 0x3fe00000, R8, P2, P3 ;  /* 0x3fe0000005057810 */ /* 0x000fc600017e6408 */
[----:B------:R-:W-:Y:S01]  /*18b0*/  @P1 IMAD.MOV R4, RZ, RZ, -R4 ;  /* 0x000000ffff041224 */ /* 0x000fe200078e0a04 */
[----:B------:R-:W-:-:S07]  /*18c0*/  LOP3.LUT R13, R5, R6, RZ, 0xfc, !PT ;  /* 0x00000006050d7212 */ /* 0x000fce00078efcff */
.L_x_42:
[----:B------:R-:W-:Y:S02]  /*18d0*/  IMAD.MOV.U32 R12, RZ, RZ, R19 ;  /* 0x000000ffff0c7224 */ /* 0x000fe400078e0013 */
[----:B------:R-:W-:Y:S02]  /*18e0*/  IMAD.MOV.U32 R19, RZ, RZ, 0x0 ;  /* 0x00000000ff137424 */ /* 0x000fe400078e00ff */
[----:B------:R-:W-:Y:S02]  /*18f0*/  IMAD.MOV.U32 R0, RZ, RZ, R4 ;  /* 0x000000ffff007224 */ /* 0x000fe400078e0004 */
[----:B------:R-:W-:Y:S05]  /*1900*/  RET.REL.NODEC R18 `(_Z27precompute_inverse_twiddlesPN4cuda3std3__47complexIdEEj) ;  /* 0xffffffe412bc7950 */ /* 0x000fea0003c3ffff */
.L_x_49:
        /* <DEDUP_REMOVED lines=15> */
.L_x_73:


//--------------------- .text._Z19precompute_twiddlesPN4cuda3std3__47complexIdEEj --------------------------
	.section	.text._Z19precompute_twiddlesPN4cuda3std3__47complexIdEEj,"ax",@progbits
	.align	128
        .global         _Z19precompute_twiddlesPN4cuda3std3__47complexIdEEj
        .type           _Z19precompute_twiddlesPN4cuda3std3__47complexIdEEj,@function
        .size           _Z19precompute_twiddlesPN4cuda3std3__47complexIdEEj,(.L_x_75 - _Z19precompute_twiddlesPN4cuda3std3__47complexIdEEj)
        .other          _Z19precompute_twiddlesPN4cuda3std3__47complexIdEEj,@"STO_CUDA_ENTRY STV_DEFAULT"
_Z19precompute_twiddlesPN4cuda3std3__47complexIdEEj:
.text._Z19precompute_twiddlesPN4cuda3std3__47complexIdEEj:
        /* <DEDUP_REMOVED lines=30> */
[----:B------:R-:W-:Y:S05]  /*01e0*/  CALL.REL.NOINC `($__internal_2_$__cuda_sm20_div_rn_f64_full) ;  /* 0x0000000400e47944 */ /* 0x000fea0003c00000 */
[----:B------:R-:W-:Y:S02]  /*01f0*/  IMAD.MOV.U32 R2, RZ, RZ, R10 ;  /* 0x000000ffff027224 */ /* 0x000fe400078e000a */
[----:B------:R-:W-:-:S07]  /*0200*/  IMAD.MOV.U32 R3, RZ, RZ, R11 ;  /* 0x000000ffff037224 */ /* 0x000fce00078e000b */
.L_x_51:
[----:B------:R-:W-:Y:S05]  /*0210*/  BSYNC.RECONVERGENT B0 ;  /* 0x0000000000007941 */ /* 0x000fea0003800200 */
.L_x_50:
        /* <DEDUP_REMOVED lines=26> */
[----:B0-----:R-:W-:Y:S05]  /*03c0*/  CALL.REL.NOINC `($_Z19precompute_twiddlesPN4cuda3std3__47complexIdEEj$__internal_trig_reduction_slowpathd) ;  /* 0x0000000800dc7944 */ /* 0x001fea0003c00000 */
.L_x_55:
[----:B0-----:R-:W-:Y:S05]  /*03d0*/  BSYNC.RECONVERGENT B1 ;  /* 0x0000000000017941 */ /* 0x001fea0003800200 */
.L_x_54:
[----:B------:R-:W-:-:S07]  /*03e0*/  VIADD R0, R0, 0x1 ;  /* 0x0000000100007836 */ /* 0x000fce0000000000 */
.L_x_53:
[----:B0-----:R-:W-:Y:S05]  /*03f0*/  BSYNC.RECONVERGENT B0 ;  /* 0x0000000000007941 */ /* 0x001fea0003800200 */
.L_x_52:
        /* <DEDUP_REMOVED lines=53> */
[----:B------:R-:W-:Y:S05]  /*0750*/  CALL.REL.NOINC `($_Z19precompute_twiddlesPN4cuda3std3__47complexIdEEj$__internal_trig_reduction_slowpathd) ;  /* 0x0000000400f87944 */ /* 0x000fea0003c00000 */
.L_x_57:
[----:B------:R-:W-:Y:S05]  /*0760*/  BSYNC.RECONVERGENT B0 ;  /* 0x0000000000007941 */ /* 0x000fea0003800200 */
.L_x_56:
        /* <DEDUP_REMOVED lines=33> */
        .weak           $__internal_2_$__cuda_sm20_div_rn_f64_full
        .type           $__internal_2_$__cuda_sm20_div_rn_f64_full,@function
        .size           $__internal_2_$__cuda_sm20_div_rn_f64_full,($_Z19precompute_twiddlesPN4cuda3std3__47complexIdEEj$__internal_trig_reduction_slowpathd - $__internal_2_$__cuda_sm20_div_rn_f64_full)
$__internal_2_$__cuda_sm20_div_rn_f64_full:
        /* <DEDUP_REMOVED lines=67> */
.L_x_59:
        /* <DEDUP_REMOVED lines=16> */
.L_x_62:
[----:B------:R-:W-:Y:S01]  /*0eb0*/  LOP3.LUT R11, R5, 0x80000, RZ, 0xfc, !PT ;  /* 0x00080000050b7812 */ /* 0x000fe200078efcff */
[----:B------:R-:W-:Y:S01]  /*0ec0*/  IMAD.MOV.U32 R10, RZ, RZ, R4 ;  /* 0x000000ffff0a7224 */ /* 0x000fe200078e0004 */
[----:B------:R-:W-:Y:S06]  /*0ed0*/  BRA `(.L_x_60) ;  /* 0x0000000000087947 */ /* 0x000fec0003800000 */
.L_x_61:
[----:B------:R-:W-:Y:S01]  /*0ee0*/  LOP3.LUT R11, R7, 0x80000, RZ, 0xfc, !PT ;  /* 0x00080000070b7812 */ /* 0x000fe200078efcff */
[----:B------:R-:W-:-:S07]  /*0ef0*/  IMAD.MOV.U32 R10, RZ, RZ, R6 ;  /* 0x000000ffff0a7224 */ /* 0x000fce00078e0006 */
.L_x_60:
[----:B------:R-:W-:Y:S05]  /*0f00*/  BSYNC.RECONVERGENT B1 ;  /* 0x0000000000017941 */ /* 0x000fea0003800200 */
.L_x_58:
[----:B------:R-:W-:Y:S02]  /*0f10*/  IMAD.MOV.U32 R2, RZ, RZ, R0 ;  /* 0x000000ffff027224 */ /* 0x000fe400078e0000 */
[----:B------:R-:W-:-:S04]  /*0f20*/  IMAD.MOV.U32 R3, RZ, RZ, 0x0 ;  /* 0x00000000ff037424 */ /* 0x000fc800078e00ff */
[----:B------:R-:W-:Y:S05]  /*0f30*/  RET.REL.NODEC R2 `(_Z19precompute_twiddlesPN4cuda3std3__47complexIdEEj) ;  /* 0xfffffff002307950 */ /* 0x000fea0003c3ffff */
        .type           $_Z19precompute_twiddlesPN4cuda3std3__47complexIdEEj$__internal_trig_reduction_slowpathd,@function
        .size           $_Z19precompute_twiddlesPN4cuda3std3__47complexIdEEj$__internal_trig_reduction_slowpathd,(.L_x_75 - $_Z19precompute_twiddlesPN4cuda3std3__47complexIdEEj$__internal_trig_reduction_slowpathd)
$_Z19precompute_twiddlesPN4cuda3std3__47complexIdEEj$__internal_trig_reduction_slowpathd:
        /* <DEDUP_REMOVED lines=25> */
.L_x_67:
        /* <DEDUP_REMOVED lines=29> */
.L_x_66:
[----:B------:R-:W-:-:S07]  /*12a0*/  IMAD.MOV.U32 R11, RZ, RZ, R0 ;  /* 0x000000ffff0b7224 */ /* 0x000fce00078e0000 */
.L_x_65:
[----:B------:R-:W-:Y:S05]  /*12b0*/  BSYNC.RECONVERGENT B2 ;  /* 0x0000000000027941 */ /* 0x000fea0003800200 */
.L_x_64:
        /* <DEDUP_REMOVED lines=60> */
.L_x_69:
[----:B------:R-:W-:Y:S05]  /*1680*/  BSYNC.RECONVERGENT B2 ;  /* 0x0000000000027941 */ /* 0x000fea0003800200 */
.L_x_68:
        /* <DEDUP_REMOVED lines=36> */
.L_x_63:
[----:B------:R-:W-:Y:S02]  /*18d0*/  IMAD.MOV.U32 R12, RZ, RZ, R19 ;  /* 0x000000ffff0c7224 */ /* 0x000fe400078e0013 */
[----:B------:R-:W-:Y:S02]  /*18e0*/  IMAD.MOV.U32 R19, RZ, RZ, 0x0 ;  /* 0x00000000ff137424 */ /* 0x000fe400078e00ff */
[----:B------:R-:W-:Y:S02]  /*18f0*/  IMAD.MOV.U32 R0, RZ, RZ, R4 ;  /* 0x000000ffff007224 */ /* 0x000fe400078e0004 */
[----:B------:R-:W-:Y:S05]  /*1900*/  RET.REL.NODEC R18 `(_Z19precompute_twiddlesPN4cuda3std3__47complexIdEEj) ;  /* 0xffffffe412bc7950 */ /* 0x000fea0003c3ffff */
.L_x_70:
        /* <DEDUP_REMOVED lines=15> */
.L_x_75:


//--------------------- .nv.global.init           --------------------------
	.section	.nv.global.init,"aw",@progbits
	.align	16
.nv.global.init:
	.type		__cudart_sin_cos_coeffs,@object
	.size		__cudart_sin_cos_coeffs,(__cudart_i2opi_d - __cudart_sin_cos_coeffs)
__cudart_sin_cos_coeffs:
        /*0000*/ 	.byte	0x46, 0xd2, 0xb0, 0x2c, 0xf1, 0xe5, 0x5a, 0xbe, 0x92, 0xe3, 0xac, 0x69, 0xe3, 0x1d, 0xc7, 0x3e
        /*0010*/ 	.byte	0xa1, 0x62, 0xdb, 0x19, 0xa0, 0x01, 0x2a, 0xbf, 0x18, 0x08, 0x11, 0x11, 0x11, 0x11, 0x81, 0x3f
        /*0020*/ 	.byte	0x54, 0x55, 0x55, 0x55, 0x55, 0x55, 0xc5, 0xbf, 0x00, 0x00, 0x00, 0x00, 0x00, 0x00, 0x00, 0x00
        /*0030*/ 	.byte	0x00, 0x00, 0x00, 0x00, 0x00, 0x00, 0x00, 0x00, 0x64, 0x81, 0xfd, 0x20, 0x83, 0xff, 0xa8, 0xbd
        /*0040*/ 	.byte	0x28, 0x85, 0xef, 0xc1, 0xa7, 0xee, 0x21, 0x3e, 0xd9, 0xe6, 0x06, 0x8e, 0x4f, 0x7e, 0x92, 0xbe
        /*0050*/ 	.byte	0xe9, 0xbc, 0xdd, 0x19, 0xa0, 0x01, 0xfa, 0x3e, 0x47, 0x5d, 0xc1, 0x16, 0x6c, 0xc1, 0x56, 0xbf
        /*0060*/ 	.byte	0x51, 0x55, 0x55, 0x55, 0x55, 0x55, 0xa5, 0x3f, 0x00, 0x00, 0x00, 0x00, 0x00, 0x00, 0xe0, 0xbf
        /*0070*/ 	.byte	0x00, 0x00, 0x00, 0x00, 0x00, 0x00, 0xf0, 0x3f, 0x00, 0x00, 0x00, 0x00, 0x00, 0x00, 0x00, 0x00
	.type		__cudart_i2opi_d,@object
	.size		__cudart_i2opi_d,(.L_2 - __cudart_i2opi_d)
__cudart_i2opi_d:
        /* <DEDUP_REMOVED lines=9> */
.L_2:


//--------------------- .nv.shared._Z16butterfly_kernelv --------------------------
	.section	.nv.shared._Z16butterfly_kernelv,"aw",@nobits
	.sectionflags	@""
	.align	16
	.zero		1024


//--------------------- .nv.shared.reserved.0     --------------------------
	.section	.nv.shared.reserved.0,"aw",@nobits
	.weak		__nv_reservedSMEM_offset_0_alias
	.size		__nv_reservedSMEM_offset_0_alias, 0, 64
	.other		__nv_reservedSMEM_offset_0_alias,@"STO_CUDA_RESERVED_SHARED STV_DEFAULT"
__nv_reservedSMEM_offset_0_alias:
	.zero		0
	.zero		64


//--------------------- .nv.global                --------------------------
	.section	.nv.global,"aw",@nobits
.nv.global:
	.type		_ZN34_INTERNAL_3472caaa_4_k_cu_bb7f21284cuda3std6ranges3__45__cpo4swapE,@object
	.size		_ZN34_INTERNAL_3472caaa_4_k_cu_bb7f21284cuda3std6ranges3__45__cpo4swapE,(_ZN34_INTERNAL_3472caaa_4_k_cu_bb7f21284cuda3std6ranges3__45__cpo9iter_moveE - _ZN34_INTERNAL_3472caaa_4_k_cu_bb7f21284cuda3std6ranges3__45__cpo4swapE)
_ZN34_INTERNAL_3472caaa_4_k_cu_bb7f21284cuda3std6ranges3__45__cpo4swapE:
	.zero		1
	.type		_ZN34_INTERNAL_3472caaa_4_k_cu_bb7f21284cuda3std6ranges3__45__cpo9iter_moveE,@object
	.size		_ZN34_INTERNAL_3472caaa_4_k_cu_bb7f21284cuda3std6ranges3__45__cpo9iter_moveE,(.L_1 - _ZN34_INTERNAL_3472caaa_4_k_cu_bb7f21284cuda3std6ranges3__45__cpo9iter_moveE)
_ZN34_INTERNAL_3472caaa_4_k_cu_bb7f21284cuda3std6ranges3__45__cpo9iter_moveE:
	.zero		1
.L_1:


//--------------------- .nv.shared._Z31bit_reversal_permutation_kernelPN4cuda3std3__47complexIdEEjj --------------------------
	.section	.nv.shared._Z31bit_reversal_permutation_kernelPN4cuda3std3__47complexIdEEjj,"aw",@nobits
	.sectionflags	@""
	.align	16
	.zero		1024


//--------------------- .nv.shared._Z10dft_kernelPN4cuda3std3__47complexIdEES4_S4_j --------------------------
	.section	.nv.shared._Z10dft_kernelPN4cuda3std3__47complexIdEES4_S4_j,"aw",@nobits
	.sectionflags	@""
	.align	16
	.zero		1024


//--------------------- .nv.shared._Z16naive_dft_kernelPN4cuda3std3__47complexIdEES4_S4_j --------------------------
	.section	.nv.shared._Z16naive_dft_kernelPN4cuda3std3__47complexIdEES4_S4_j,"aw",@nobits
	.sectionflags	@""
	.align	16
	.zero		1024


//--------------------- .nv.shared._Z27precompute_inverse_twiddlesPN4cuda3std3__47complexIdEEj --------------------------
	.section	.nv.shared._Z27precompute_inverse_twiddlesPN4cuda3std3__47complexIdEEj,"aw",@nobits
	.sectionflags	@""
	.align	16
	.zero		1024


//--------------------- .nv.shared._Z19precompute_twiddlesPN4cuda3std3__47complexIdEEj --------------------------
	.section	.nv.shared._Z19precompute_twiddlesPN4cuda3std3__47complexIdEEj,"aw",@nobits
	.sectionflags	@""
	.align	16
	.zero		1024


//--------------------- .nv.constant0._Z16butterfly_kernelv --------------------------
	.section	.nv.constant0._Z16butterfly_kernelv,"a",@progbits
	.sectionflags	@""
	.align	4
.nv.constant0._Z16butterfly_kernelv:
	.zero		896


//--------------------- .nv.constant0._Z31bit_reversal_permutation_kernelPN4cuda3std3__47complexIdEEjj --------------------------
	.section	.nv.constant0._Z31bit_reversal_permutation_kernelPN4cuda3std3__47complexIdEEjj,"a",@progbits
	.sectionflags	@""
	.align	4
.nv.constant0._Z31bit_reversal_permutation_kernelPN4cuda3std3__47complexIdEEjj:
	.zero		912


//--------------------- .nv.constant0._Z10dft_kernelPN4cuda3std3__47complexIdEES4_S4_j --------------------------
	.section	.nv.constant0._Z10dft_kernelPN4cuda3std3__47complexIdEES4_S4_j,"a",@progbits
	.sectionflags	@""
	.align	4
.nv.constant0._Z10dft_kernelPN4cuda3std3__47complexIdEES4_S4_j:
	.zero		924


//--------------------- .nv.constant0._Z16naive_dft_kernelPN4cuda3std3__47complexIdEES4_S4_j --------------------------
	.section	.nv.constant0._Z16naive_dft_kernelPN4cuda3std3__47complexIdEES4_S4_j,"a",@progbits
	.sectionflags	@""
	.align	4
.nv.constant0._Z16naive_dft_kernelPN4cuda3std3__47complexIdEES4_S4_j:
	.zero		924


//--------------------- .nv.constant0._Z27precompute_inverse_twiddlesPN4cuda3std3__47complexIdEEj --------------------------
	.section	.nv.constant0._Z27precompute_inverse_twiddlesPN4cuda3std3__47complexIdEEj,"a",@progbits
	.sectionflags	@""
	.align	4
.nv.constant0._Z27precompute_inverse_twiddlesPN4cuda3std3__47complexIdEEj:
	.zero		908


//--------------------- .nv.constant0._Z19precompute_twiddlesPN4cuda3std3__47complexIdEEj --------------------------
	.section	.nv.constant0._Z19precompute_twiddlesPN4cuda3std3__47complexIdEEj,"a",@progbits
	.sectionflags	@""
	.align	4
.nv.constant0._Z19precompute_twiddlesPN4cuda3std3__47complexIdEEj:
	.zero		908


//--------------------- SYMBOLS --------------------------

	.type		.nv.reservedSmem.offset0,@object
	.size		.nv.reservedSmem.offset0,0x4
	.type		.nv.reservedSmem.cap,@object
	.size		.nv.reservedSmem.cap,0x4
